//
// Generated by NVIDIA NVVM Compiler
//
// Compiler Build ID: CL-36424714
// Cuda compilation tools, release 13.0, V13.0.88
// Based on NVVM 20.0.0
//

.version 9.0
.target sm_100
.address_size 64

	// .globl	_Z10vector_addPiS_iii
.extern .func  (.param .b32 func_retval0) vprintf
(
	.param .b64 vprintf_param_0,
	.param .b64 vprintf_param_1
)
;
// _ZZ10vector_addPiS_iiiE10shared_mem has been demoted
.global .align 1 .b8 $str[4] = {111, 107, 32};

.visible .entry _Z10vector_addPiS_iii(
	.param .u64 .ptr .align 1 _Z10vector_addPiS_iii_param_0,
	.param .u64 .ptr .align 1 _Z10vector_addPiS_iii_param_1,
	.param .u32 _Z10vector_addPiS_iii_param_2,
	.param .u32 _Z10vector_addPiS_iii_param_3,
	.param .u32 _Z10vector_addPiS_iii_param_4
)
{
	.reg .pred 	%p<41>;
	.reg .b32 	%r<231>;
	.reg .b64 	%rd<33>;
	// demoted variable
	.shared .align 4 .b8 _ZZ10vector_addPiS_iiiE10shared_mem[144];
	ld.param.u64 	%rd3, [_Z10vector_addPiS_iii_param_0];
	ld.param.u64 	%rd4, [_Z10vector_addPiS_iii_param_1];
	ld.param.u32 	%r56, [_Z10vector_addPiS_iii_param_2];
	ld.param.u32 	%r57, [_Z10vector_addPiS_iii_param_3];
	ld.param.u32 	%r58, [_Z10vector_addPiS_iii_param_4];
	cvta.to.global.u64 	%rd1, %rd3;
	cvta.to.global.u64 	%rd2, %rd4;
	mov.u32 	%r59, %ntid.x;
	mov.u32 	%r60, %ctaid.x;
	mul.lo.s32 	%r1, %r59, %r60;
	mov.u32 	%r61, %tid.x;
	add.s32 	%r2, %r1, %r61;
	shr.s32 	%r62, %r56, 31;
	shr.u32 	%r63, %r62, 30;
	add.s32 	%r64, %r56, %r63;
	shr.s32 	%r214, %r64, 2;
	shr.s32 	%r65, %r2, 31;
	shr.u32 	%r66, %r65, 30;
	add.s32 	%r67, %r2, %r66;
	and.b32  	%r68, %r67, -4;
	sub.s32 	%r69, %r2, %r68;
	mul.lo.s32 	%r226, %r214, %r69;
	and.b32  	%r70, %r2, 3;
	setp.ne.s32 	%p1, %r70, 3;
	@%p1 bra 	$L__BB0_2;
	rem.s32 	%r71, %r56, %r214;
	add.s32 	%r214, %r71, %r214;
$L__BB0_2:
	shl.b32 	%r73, %r57, 2;
	div.s32 	%r74, %r2, %r73;
	mul.lo.s32 	%r75, %r74, %r73;
	sub.s32 	%r76, %r2, %r75;
	shr.s32 	%r77, %r76, 31;
	shr.u32 	%r78, %r77, 30;
	add.s32 	%r79, %r76, %r78;
	shr.s32 	%r80, %r79, 2;
	mul.lo.s32 	%r81, %r58, %r57;
	shl.b32 	%r82, %r58, 1;
	mad.lo.s32 	%r83, %r81, %r58, %r82;
	mul.lo.s32 	%r84, %r74, %r83;
	mad.lo.s32 	%r7, %r80, %r58, %r84;
	setp.lt.s32 	%p2, %r226, 1;
	mov.b32 	%r215, 0;
	@%p2 bra 	$L__BB0_4;
	add.s32 	%r85, %r58, 2;
	div.s32 	%r86, %r226, %r85;
	mul.lo.s32 	%r87, %r86, %r85;
	sub.s32 	%r88, %r226, %r87;
	mad.lo.s32 	%r215, %r86, 14, %r88;
$L__BB0_4:
	add.s32 	%r221, %r215, %r7;
	add.s32 	%r11, %r214, %r226;
	setp.lt.s32 	%p3, %r214, 1;
	@%p3 bra 	$L__BB0_11;
	add.s32 	%r12, %r58, 2;
	add.s32 	%r218, %r226, 1;
	max.s32 	%r14, %r11, %r218;
	sub.s32 	%r89, %r14, %r226;
	and.b32  	%r15, %r89, 3;
	setp.eq.s32 	%p4, %r15, 0;
	mov.u32 	%r220, %r226;
	@%p4 bra 	$L__BB0_8;
	shl.b32 	%r90, %r226, 2;
	mov.u32 	%r91, _ZZ10vector_addPiS_iiiE10shared_mem;
	add.s32 	%r217, %r91, %r90;
	neg.s32 	%r216, %r15;
$L__BB0_7:
	.pragma "nounroll";
	mov.u32 	%r220, %r218;
	mul.wide.s32 	%rd5, %r221, 4;
	add.s64 	%rd6, %rd1, %rd5;
	ld.global.u32 	%r92, [%rd6];
	st.shared.u32 	[%r217], %r92;
	rem.s32 	%r93, %r220, %r12;
	setp.eq.s32 	%p5, %r93, 0;
	sub.s32 	%r94, %r221, %r58;
	add.s32 	%r95, %r94, 12;
	selp.b32 	%r96, %r95, %r221, %p5;
	add.s32 	%r221, %r96, 1;
	add.s32 	%r218, %r220, 1;
	add.s32 	%r217, %r217, 4;
	add.s32 	%r216, %r216, 1;
	setp.ne.s32 	%p6, %r216, 0;
	@%p6 bra 	$L__BB0_7;
$L__BB0_8:
	sub.s32 	%r97, %r226, %r14;
	setp.gt.u32 	%p7, %r97, -4;
	@%p7 bra 	$L__BB0_11;
	add.s32 	%r223, %r220, 2;
	shl.b32 	%r98, %r220, 2;
	mov.u32 	%r99, _ZZ10vector_addPiS_iiiE10shared_mem;
	add.s32 	%r100, %r98, %r99;
	add.s32 	%r222, %r100, 8;
$L__BB0_10:
	mul.wide.s32 	%rd7, %r221, 4;
	add.s64 	%rd8, %rd1, %rd7;
	ld.global.u32 	%r101, [%rd8];
	st.shared.u32 	[%r222+-8], %r101;
	add.s32 	%r102, %r223, -1;
	rem.s32 	%r103, %r102, %r12;
	setp.eq.s32 	%p8, %r103, 0;
	sub.s32 	%r104, %r221, %r58;
	add.s32 	%r105, %r104, 12;
	selp.b32 	%r106, %r105, %r221, %p8;
	add.s32 	%r107, %r106, 1;
	mul.wide.s32 	%rd9, %r106, 4;
	add.s64 	%rd10, %rd1, %rd9;
	ld.global.u32 	%r108, [%rd10+4];
	st.shared.u32 	[%r222+-4], %r108;
	add.s32 	%r109, %r223, 2;
	rem.s32 	%r110, %r223, %r12;
	setp.eq.s32 	%p9, %r110, 0;
	sub.s32 	%r111, %r107, %r58;
	add.s32 	%r112, %r111, 12;
	selp.b32 	%r113, %r112, %r107, %p9;
	add.s32 	%r114, %r113, 1;
	mul.wide.s32 	%rd11, %r113, 4;
	add.s64 	%rd12, %rd1, %rd11;
	ld.global.u32 	%r115, [%rd12+4];
	st.shared.u32 	[%r222], %r115;
	add.s32 	%r116, %r223, 1;
	rem.s32 	%r117, %r116, %r12;
	setp.eq.s32 	%p10, %r117, 0;
	sub.s32 	%r118, %r114, %r58;
	add.s32 	%r119, %r118, 12;
	selp.b32 	%r120, %r119, %r114, %p10;
	add.s32 	%r121, %r120, 1;
	mul.wide.s32 	%rd13, %r120, 4;
	add.s64 	%rd14, %rd1, %rd13;
	ld.global.u32 	%r122, [%rd14+4];
	st.shared.u32 	[%r222+4], %r122;
	rem.s32 	%r123, %r109, %r12;
	setp.eq.s32 	%p11, %r123, 0;
	sub.s32 	%r124, %r121, %r58;
	add.s32 	%r125, %r124, 12;
	selp.b32 	%r126, %r125, %r121, %p11;
	add.s32 	%r221, %r126, 1;
	add.s32 	%r223, %r223, 4;
	add.s32 	%r222, %r222, 16;
	setp.lt.s32 	%p12, %r109, %r11;
	@%p12 bra 	$L__BB0_10;
$L__BB0_11:
	setp.lt.s32 	%p13, %r226, 1;
	bar.sync 	0;
	mov.b32 	%r225, 0;
	@%p13 bra 	$L__BB0_13;
	add.s32 	%r128, %r58, 2;
	div.s32 	%r129, %r226, %r128;
	mul.lo.s32 	%r130, %r129, %r128;
	sub.s32 	%r131, %r226, %r130;
	mad.lo.s32 	%r225, %r129, 14, %r131;
$L__BB0_13:
	setp.lt.s32 	%p14, %r214, 1;
	add.s32 	%r229, %r225, %r7;
	@%p14 bra 	$L__BB0_39;
	add.s32 	%r39, %r58, 2;
	sub.s32 	%r132, %r56, %r58;
	add.s32 	%r40, %r132, -3;
	add.s32 	%r41, %r226, 1;
	max.s32 	%r133, %r11, %r41;
	sub.s32 	%r134, %r133, %r226;
	and.b32  	%r135, %r134, 1;
	setp.eq.b32 	%p15, %r135, 1;
	not.pred 	%p16, %p15;
	@%p16 bra 	$L__BB0_23;
	setp.le.s32 	%p17, %r226, %r39;
	setp.ge.s32 	%p18, %r226, %r40;
	or.pred  	%p19, %p17, %p18;
	@%p19 bra 	$L__BB0_19;
	rem.s32 	%r136, %r41, %r39;
	setp.eq.s32 	%p20, %r136, 0;
	@%p20 bra 	$L__BB0_19;
	rem.s32 	%r137, %r226, %r39;
	setp.eq.s32 	%p21, %r137, 0;
	@%p21 bra 	$L__BB0_19;
	shl.b32 	%r138, %r226, 2;
	mov.u32 	%r139, _ZZ10vector_addPiS_iiiE10shared_mem;
	add.s32 	%r140, %r139, %r138;
	ld.shared.u32 	%r141, [%r140];
	ld.shared.u32 	%r142, [%r140+-4];
	add.s32 	%r143, %r142, %r141;
	ld.shared.u32 	%r144, [%r140+4];
	add.s32 	%r145, %r143, %r144;
	sub.s32 	%r146, %r226, %r58;
	shl.b32 	%r147, %r146, 2;
	add.s32 	%r148, %r139, %r147;
	ld.shared.u32 	%r149, [%r148+-8];
	add.s32 	%r150, %r145, %r149;
	shl.b32 	%r151, %r58, 2;
	add.s32 	%r152, %r140, %r151;
	ld.shared.u32 	%r153, [%r152+8];
	add.s32 	%r154, %r150, %r153;
	mul.wide.s32 	%rd15, %r229, 4;
	add.s64 	%rd16, %rd2, %rd15;
	abs.s32 	%r155, %r154;
	div.s32 	%r156, %r154, %r155;
	st.global.u32 	[%rd16], %r156;
	bra.uni 	$L__BB0_22;
$L__BB0_19:
	setp.ne.s32 	%p22, %r1, 0;
	@%p22 bra 	$L__BB0_21;
	mov.u64 	%rd17, $str;
	cvta.global.u64 	%rd18, %rd17;
	{ // callseq 0, 0
	.param .b64 param0;
	st.param.b64 	[param0], %rd18;
	.param .b64 param1;
	st.param.b64 	[param1], 0;
	.param .b32 retval0;
	call.uni (retval0), 
	vprintf, 
	(
	param0, 
	param1
	);
	ld.param.b32 	%r157, [retval0];
	} // callseq 0
$L__BB0_21:
	shl.b32 	%r159, %r226, 2;
	mov.u32 	%r160, _ZZ10vector_addPiS_iiiE10shared_mem;
	add.s32 	%r161, %r160, %r159;
	ld.shared.u32 	%r162, [%r161];
	mul.wide.s32 	%rd19, %r229, 4;
	add.s64 	%rd20, %rd2, %rd19;
	st.global.u32 	[%rd20], %r162;
$L__BB0_22:
	rem.s32 	%r163, %r41, %r39;
	setp.eq.s32 	%p23, %r163, 0;
	sub.s32 	%r164, %r229, %r58;
	add.s32 	%r165, %r164, 12;
	selp.b32 	%r166, %r165, %r229, %p23;
	add.s32 	%r229, %r166, 1;
	mov.u32 	%r226, %r41;
$L__BB0_23:
	setp.ge.s32 	%p24, %r41, %r11;
	@%p24 bra 	$L__BB0_39;
	mov.u32 	%r168, _ZZ10vector_addPiS_iiiE10shared_mem;
	mov.u64 	%rd23, $str;
$L__BB0_25:
	setp.le.s32 	%p25, %r226, %r39;
	setp.ge.s32 	%p26, %r226, %r40;
	shl.b32 	%r167, %r226, 2;
	add.s32 	%r47, %r168, %r167;
	sub.s32 	%r169, %r226, %r58;
	shl.b32 	%r170, %r169, 2;
	add.s32 	%r48, %r168, %r170;
	or.pred  	%p27, %p25, %p26;
	@%p27 bra 	$L__BB0_29;
	add.s32 	%r171, %r226, 1;
	rem.s32 	%r172, %r171, %r39;
	setp.eq.s32 	%p28, %r172, 0;
	@%p28 bra 	$L__BB0_29;
	rem.s32 	%r173, %r226, %r39;
	setp.eq.s32 	%p29, %r173, 0;
	@%p29 bra 	$L__BB0_29;
	ld.shared.u32 	%r230, [%r47];
	ld.shared.u32 	%r174, [%r47+-4];
	add.s32 	%r175, %r174, %r230;
	ld.shared.u32 	%r176, [%r47+4];
	add.s32 	%r177, %r175, %r176;
	ld.shared.u32 	%r178, [%r48+-8];
	add.s32 	%r179, %r177, %r178;
	shl.b32 	%r180, %r58, 2;
	add.s32 	%r181, %r47, %r180;
	ld.shared.u32 	%r182, [%r181+8];
	add.s32 	%r183, %r179, %r182;
	mul.wide.s32 	%rd21, %r229, 4;
	add.s64 	%rd22, %rd2, %rd21;
	abs.s32 	%r184, %r183;
	div.s32 	%r185, %r183, %r184;
	st.global.u32 	[%rd22], %r185;
	bra.uni 	$L__BB0_32;
$L__BB0_29:
	setp.ne.s32 	%p30, %r1, 0;
	@%p30 bra 	$L__BB0_31;
	cvta.global.u64 	%rd24, %rd23;
	{ // callseq 1, 0
	.param .b64 param0;
	st.param.b64 	[param0], %rd24;
	.param .b64 param1;
	st.param.b64 	[param1], 0;
	.param .b32 retval0;
	call.uni (retval0), 
	vprintf, 
	(
	param0, 
	param1
	);
	ld.param.b32 	%r186, [retval0];
	} // callseq 1
$L__BB0_31:
	ld.shared.u32 	%r230, [%r47];
	mul.wide.s32 	%rd25, %r229, 4;
	add.s64 	%rd26, %rd2, %rd25;
	st.global.u32 	[%rd26], %r230;
$L__BB0_32:
	add.s32 	%r188, %r226, 1;
	rem.s32 	%r52, %r188, %r39;
	setp.eq.s32 	%p31, %r52, 0;
	sub.s32 	%r189, %r229, %r58;
	add.s32 	%r190, %r189, 12;
	selp.b32 	%r53, %r190, %r229, %p31;
	setp.lt.s32 	%p32, %r226, %r39;
	setp.ge.s32 	%p33, %r188, %r40;
	or.pred  	%p34, %p32, %p33;
	@%p34 bra 	$L__BB0_35;
	setp.eq.s32 	%p35, %r52, 0;
	add.s32 	%r191, %r226, 2;
	rem.s32 	%r192, %r191, %r39;
	setp.eq.s32 	%p36, %r192, 0;
	or.pred  	%p37, %p36, %p35;
	@%p37 bra 	$L__BB0_35;
	add.s32 	%r193, %r47, 4;
	ld.shared.u32 	%r194, [%r47+4];
	add.s32 	%r195, %r230, %r194;
	ld.shared.u32 	%r196, [%r47+8];
	add.s32 	%r197, %r195, %r196;
	ld.shared.u32 	%r198, [%r48+-4];
	add.s32 	%r199, %r197, %r198;
	shl.b32 	%r200, %r58, 2;
	add.s32 	%r201, %r193, %r200;
	ld.shared.u32 	%r202, [%r201+8];
	add.s32 	%r203, %r199, %r202;
	mul.wide.s32 	%rd27, %r53, 4;
	add.s64 	%rd28, %rd2, %rd27;
	abs.s32 	%r204, %r203;
	div.s32 	%r205, %r203, %r204;
	st.global.u32 	[%rd28+4], %r205;
	bra.uni 	$L__BB0_38;
$L__BB0_35:
	setp.ne.s32 	%p38, %r1, 0;
	@%p38 bra 	$L__BB0_37;
	cvta.global.u64 	%rd30, %rd23;
	{ // callseq 2, 0
	.param .b64 param0;
	st.param.b64 	[param0], %rd30;
	.param .b64 param1;
	st.param.b64 	[param1], 0;
	.param .b32 retval0;
	call.uni (retval0), 
	vprintf, 
	(
	param0, 
	param1
	);
	ld.param.b32 	%r206, [retval0];
	} // callseq 2
$L__BB0_37:
	ld.shared.u32 	%r208, [%r47+4];
	mul.wide.s32 	%rd31, %r53, 4;
	add.s64 	%rd32, %rd2, %rd31;
	st.global.u32 	[%rd32+4], %r208;
$L__BB0_38:
	add.s32 	%r209, %r53, 1;
	add.s32 	%r226, %r226, 2;
	rem.s32 	%r210, %r226, %r39;
	setp.eq.s32 	%p39, %r210, 0;
	sub.s32 	%r211, %r209, %r58;
	add.s32 	%r212, %r211, 12;
	selp.b32 	%r213, %r212, %r209, %p39;
	add.s32 	%r229, %r213, 1;
	setp.lt.s32 	%p40, %r226, %r11;
	@%p40 bra 	$L__BB0_25;
$L__BB0_39:
	bar.sync 	0;
	ret;

}


// ===== COMPILED SASS (sm_100) =====

	.target	sm_100

	.elftype	@"ET_EXEC"


//--------------------- .note.nv.tkinfo           --------------------------
	.section	.note.nv.tkinfo,"",@"SHT_NOTE"
	.sectionflags	@"SHF_NOTE_NV_TKINFO"
	.tkinfo
        /*0018*/ 	.word	0x00000002
        /*0030*/ 	.string	""
        /*0030*/ 	.string	"ptxas"
        /*0030*/ 	.string	"Cuda compilation tools, release 13.0, V13.0.88"
        /*0030*/ 	.string	"Build cuda_13.0.r13.0/compiler.36424714_0"
        /*0030*/ 	.string	"-arch sm_100 -m 64 "



//--------------------- .note.nv.cuinfo           --------------------------
	.section	.note.nv.cuinfo,"",@"SHT_NOTE"
	.sectionflags	@"SHF_NOTE_NV_CUINFO"
        /*0018*/ 	.short	0x0002
        /*001a*/ 	.short	0x0064
        /*001c*/ 	.short	0x0082
	.zero		2


//--------------------- .nv.info                  --------------------------
	.section	.nv.info,"",@"SHT_CUDA_INFO"
	.align	4


	//----- nvinfo : EIATTR_REGCOUNT
	.align		4
        /*0000*/ 	.byte	0x04, 0x2f
        /*0002*/ 	.short	(.L_2 - .L_1)
	.align		4
.L_1:
        /*0004*/ 	.word	index@(_Z10vector_addPiS_iii)
        /*0008*/ 	.word	0x00000020


	//----- nvinfo : EIATTR_FRAME_SIZE
	.align		4
.L_2:
        /*000c*/ 	.byte	0x04, 0x11
        /*000e*/ 	.short	(.L_4 - .L_3)
	.align		4
.L_3:
        /*0010*/ 	.word	index@(_Z10vector_addPiS_iii)
        /*0014*/ 	.word	0x00000000


	//----- nvinfo : EIATTR_MIN_STACK_SIZE
	.align		4
.L_4:
        /*0018*/ 	.byte	0x04, 0x12
        /*001a*/ 	.short	(.L_6 - .L_5)
	.align		4
.L_5:
        /*001c*/ 	.word	index@(_Z10vector_addPiS_iii)
        /*0020*/ 	.word	0x00000000
.L_6:


//--------------------- .nv.compat                --------------------------
	.section	.nv.compat,"",@"SHT_CUDA_COMPAT_INFO"
	.align	4
        /*0000*/ 	.byte	0x02, 0x09, 0x00, 0x00, 0x02, 0x02, 0x01, 0x00, 0x02, 0x05, 0x05, 0x00, 0x03, 0x07, 0x01, 0x01
        /*0010*/ 	.byte	0x02, 0x03, 0x00, 0x00, 0x02, 0x06, 0x01, 0x00, 0x04, 0x0b, 0x08, 0x00, 0x09, 0x00, 0x00, 0x00
        /*0020*/ 	.byte	0x00, 0x00, 0x00, 0x00


//--------------------- .nv.info._Z10vector_addPiS_iii --------------------------
	.section	.nv.info._Z10vector_addPiS_iii,"",@"SHT_CUDA_INFO"
	.sectionflags	@""
	.align	4


	//----- nvinfo : EIATTR_CUDA_API_VERSION
	.align		4
        /*0000*/ 	.byte	0x04, 0x37
        /*0002*/ 	.short	(.L_8 - .L_7)
.L_7:
        /*0004*/ 	.word	0x00000082


	//----- nvinfo : EIATTR_KPARAM_INFO
	.align		4
.L_8:
        /*0008*/ 	.byte	0x04, 0x17
        /*000a*/ 	.short	(.L_10 - .L_9)
.L_9:
        /*000c*/ 	.word	0x00000000
        /*0010*/ 	.short	0x0004
        /*0012*/ 	.short	0x0018
        /*0014*/ 	.byte	0x00, 0xf0, 0x11, 0x00


	//----- nvinfo : EIATTR_KPARAM_INFO
	.align		4
.L_10:
        /*0018*/ 	.byte	0x04, 0x17
        /*001a*/ 	.short	(.L_12 - .L_11)
.L_11:
        /*001c*/ 	.word	0x00000000
        /*0020*/ 	.short	0x0003
        /*0022*/ 	.short	0x0014
        /*0024*/ 	.byte	0x00, 0xf0, 0x11, 0x00


	//----- nvinfo : EIATTR_KPARAM_INFO
	.align		4
.L_12:
        /*0028*/ 	.byte	0x04, 0x17
        /*002a*/ 	.short	(.L_14 - .L_13)
.L_13:
        /*002c*/ 	.word	0x00000000
        /*0030*/ 	.short	0x0002
        /*0032*/ 	.short	0x0010
        /*0034*/ 	.byte	0x00, 0xf0, 0x11, 0x00


	//----- nvinfo : EIATTR_KPARAM_INFO
	.align		4
.L_14:
        /*0038*/ 	.byte	0x04, 0x17
        /*003a*/ 	.short	(.L_16 - .L_15)
.L_15:
        /*003c*/ 	.word	0x00000000
        /*0040*/ 	.short	0x0001
        /*0042*/ 	.short	0x0008
        /*0044*/ 	.byte	0x00, 0xf5, 0x21, 0x00


	//----- nvinfo : EIATTR_KPARAM_INFO
	.align		4
.L_16:
        /*0048*/ 	.byte	0x04, 0x17
        /*004a*/ 	.short	(.L_18 - .L_17)
.L_17:
        /*004c*/ 	.word	0x00000000
        /*0050*/ 	.short	0x0000
        /*0052*/ 	.short	0x0000
        /*0054*/ 	.byte	0x00, 0xf5, 0x21, 0x00


	//----- nvinfo : EIATTR_SPARSE_MMA_MASK
	.align		4
.L_18:
        /*0058*/ 	.byte	0x03, 0x50
        /*005a*/ 	.short	0x0000


	//----- nvinfo : EIATTR_MAXREG_COUNT
	.align		4
        /*005c*/ 	.byte	0x03, 0x1b
        /*005e*/ 	.short	0x00ff


	//----- nvinfo : EIATTR_NUM_BARRIERS
	.align		4
        /*0060*/ 	.byte	0x02, 0x4c
        /*0062*/ 	.byte	0x01
	.zero		1


	//----- nvinfo : EIATTR_EXTERNS
	.align		4
        /*0064*/ 	.byte	0x04, 0x0f
        /*0066*/ 	.short	(.L_20 - .L_19)


	//   ....[0]....
	.align		4
.L_19:
        /*0068*/ 	.word	index@(vprintf)


	//----- nvinfo : EIATTR_MERCURY_ISA_VERSION
	.align		4
.L_20:
        /*006c*/ 	.byte	0x03, 0x5f
        /*006e*/ 	.short	0x0101


	//----- nvinfo : EIATTR_VRC_CTA_INIT_COUNT
	.align		4
        /*0070*/ 	.byte	0x02, 0x4a
	.zero		1
	.zero		1


	//----- nvinfo : EIATTR_SYSCALL_OFFSETS
	.align		4
        /*0074*/ 	.byte	0x04, 0x46
        /*0076*/ 	.short	(.L_22 - .L_21)


	//   ....[0]....
.L_21:
        /*0078*/ 	.word	0x00001b30


	//   ....[1]....
        /*007c*/ 	.word	0x00002410


	//   ....[2]....
        /*0080*/ 	.word	0x00002a50


	//----- nvinfo : EIATTR_EXIT_INSTR_OFFSETS
	.align		4
.L_22:
        /*0084*/ 	.byte	0x04, 0x1c
        /*0086*/ 	.short	(.L_24 - .L_23)


	//   ....[0]....
.L_23:
        /*0088*/ 	.word	0x00002cd0


	//----- nvinfo : EIATTR_CRS_STACK_SIZE
	.align		4
.L_24:
        /*008c*/ 	.byte	0x04, 0x1e
        /*008e*/ 	.short	(.L_26 - .L_25)
.L_25:
        /*0090*/ 	.word	0x00000000


	//----- nvinfo : EIATTR_CBANK_PARAM_SIZE
	.align		4
.L_26:
        /*0094*/ 	.byte	0x03, 0x19
        /*0096*/ 	.short	0x001c


	//----- nvinfo : EIATTR_PARAM_CBANK
	.align		4
        /*0098*/ 	.byte	0x04, 0x0a
        /*009a*/ 	.short	(.L_28 - .L_27)
	.align		4
.L_27:
        /*009c*/ 	.word	index@(.nv.constant0._Z10vector_addPiS_iii)
        /*00a0*/ 	.short	0x0380
        /*00a2*/ 	.short	0x001c


	//----- nvinfo : EIATTR_SW_WAR
	.align		4
.L_28:
        /*00a4*/ 	.byte	0x04, 0x36
        /*00a6*/ 	.short	(.L_30 - .L_29)
.L_29:
        /*00a8*/ 	.word	0x00000008
.L_30:


//--------------------- .nv.callgraph             --------------------------
	.section	.nv.callgraph,"",@"SHT_CUDA_CALLGRAPH"
	.align	4
	.sectionentsize	8
	.align		4
        /*0000*/ 	.word	0x00000000
	.align		4
        /*0004*/ 	.word	0xffffffff
	.align		4
        /*0008*/ 	.word	index@(_Z10vector_addPiS_iii)
	.align		4
        /*000c*/ 	.word	index@(vprintf)
	.align		4
        /*0010*/ 	.word	0x00000000
	.align		4
        /*0014*/ 	.word	0xfffffffe
	.align		4
        /*0018*/ 	.word	0x00000000
	.align		4
        /*001c*/ 	.word	0xfffffffd
	.align		4
        /*0020*/ 	.word	0x00000000
	.align		4
        /*0024*/ 	.word	0xfffffffc


//--------------------- .nv.constant4             --------------------------
	.section	.nv.constant4,"a",@progbits
	.align	8
	.align		8
.nv.constant4:
        /*0000*/ 	.dword	vprintf
	.align		8
        /*0008*/ 	.dword	$str


//--------------------- .text._Z10vector_addPiS_iii --------------------------
	.section	.text._Z10vector_addPiS_iii,"ax",@progbits
	.align	128
        .global         _Z10vector_addPiS_iii
        .type           _Z10vector_addPiS_iii,@function
        .size           _Z10vector_addPiS_iii,(.L_x_32 - _Z10vector_addPiS_iii)
        .other          _Z10vector_addPiS_iii,@"STO_CUDA_ENTRY STV_DEFAULT"
_Z10vector_addPiS_iii:
.text._Z10vector_addPiS_iii:
[----:B------:R-:W0:Y:S08]  /*0000*/  LDC R1, c[0x0][0x37c] ;  /* 0x0000df00ff017b82 */ /* 0x000e300000000800 */
[----:B------:R-:W1:Y:S01]  /*0010*/  LDC R3, c[0x0][0x394] ;  /* 0x0000e500ff037b82 */ /* 0x000e620000000800 */
[----:B------:R-:W2:Y:S01]  /*0020*/  S2R R5, SR_TID.X ;  /* 0x0000000000057919 */ /* 0x000ea20000002100 */
[----:B------:R-:W3:Y:S01]  /*0030*/  LDCU UR40, c[0x0][0x360] ;  /* 0x00006c00ff2877ac */ /* 0x000ee20008000800 */
[----:B------:R-:W-:Y:S05]  /*0040*/  BSSY.RECONVERGENT B0, `(.L_x_0) ;  /* 0x0000041000007945 */ /* 0x000fea0003800200 */
[----:B------:R-:W3:Y:S01]  /*0050*/  S2UR UR4, SR_CTAID.X ;  /* 0x00000000000479c3 */ /* 0x000ee20000002500 */
[----:B-1----:R-:W-:-:S05]  /*0060*/  IMAD.SHL.U32 R2, R3, 0x4, RZ ;  /* 0x0000000403027824 */ /* 0x002fca00078e00ff */
[-C--:B------:R-:W-:Y:S02]  /*0070*/  IABS R8, R2.reuse ;  /* 0x0000000200087213 */ /* 0x080fe40000000000 */
[----:B------:R-:W-:Y:S01]  /*0080*/  IABS R10, R2 ;  /* 0x00000002000a7213 */ /* 0x000fe20000000000 */
[----:B---3--:R-:W-:Y:S01]  /*0090*/  UIMAD UR40, UR40, UR4, URZ ;  /* 0x00000004282872a4 */ /* 0x008fe2000f8e02ff */
[----:B------:R-:W1:Y:S01]  /*00a0*/  I2F.RP R0, R8 ;  /* 0x0000000800007306 */ /* 0x000e620000209400 */
[----:B------:R-:W-:Y:S02]  /*00b0*/  ISETP.NE.AND P1, PT, R2, RZ, PT ;  /* 0x000000ff0200720c */ /* 0x000fe40003f25270 */
[----:B------:R-:W-:Y:S02]  /*00c0*/  IADD3 R10, PT, PT, RZ, -R10, RZ ;  /* 0x8000000aff0a7210 */ /* 0x000fe40007ffe0ff */
[----:B--2---:R-:W-:-:S05]  /*00d0*/  VIADD R5, R5, UR40 ;  /* 0x0000002805057c36 */ /* 0x004fca0008000000 */
[----:B------:R-:W-:Y:S01]  /*00e0*/  IABS R4, R5 ;  /* 0x0000000500047213 */ /* 0x000fe20000000000 */
[----:B-1----:R-:W1:Y:S02]  /*00f0*/  MUFU.RCP R0, R0 ;  /* 0x0000000000007308 */ /* 0x002e640000001000 */
[----:B-1----:R-:W-:-:S06]  /*0100*/  VIADD R6, R0, 0xffffffe ;  /* 0x0ffffffe00067836 */ /* 0x002fcc0000000000 */
[----:B------:R1:W2:Y:S02]  /*0110*/  F2I.FTZ.U32.TRUNC.NTZ R7, R6 ;  /* 0x0000000600077305 */ /* 0x0002a4000021f000 */
[----:B-1----:R-:W-:Y:S02]  /*0120*/  IMAD.MOV.U32 R6, RZ, RZ, RZ ;  /* 0x000000ffff067224 */ /* 0x002fe400078e00ff */
[----:B--2---:R-:W-:-:S04]  /*0130*/  IMAD.MOV R9, RZ, RZ, -R7 ;  /* 0x000000ffff097224 */ /* 0x004fc800078e0a07 */
[----:B------:R-:W-:-:S04]  /*0140*/  IMAD R9, R9, R8, RZ ;  /* 0x0000000809097224 */ /* 0x000fc800078e02ff */
[----:B------:R-:W-:Y:S01]  /*0150*/  IMAD.HI.U32 R0, R7, R9, R6 ;  /* 0x0000000907007227 */ /* 0x000fe200078e0006 */
[----:B------:R-:W-:-:S03]  /*0160*/  LOP3.LUT R9, R5, R2, RZ, 0x3c, !PT ;  /* 0x0000000205097212 */ /* 0x000fc600078e3cff */
[----:B------:R-:W-:Y:S01]  /*0170*/  IMAD.MOV.U32 R7, RZ, RZ, R4 ;  /* 0x000000ffff077224 */ /* 0x000fe200078e0004 */
[----:B------:R-:W-:Y:S01]  /*0180*/  ISETP.GE.AND P0, PT, R9, RZ, PT ;  /* 0x000000ff0900720c */ /* 0x000fe20003f06270 */
[----:B------:R-:W-:Y:S01]  /*0190*/  IMAD.MOV.U32 R6, RZ, RZ, R10 ;  /* 0x000000ffff067224 */ /* 0x000fe200078e000a */
[----:B------:R-:W1:Y:S01]  /*01a0*/  LDC R4, c[0x0][0x390] ;  /* 0x0000e400ff047b82 */ /* 0x000e620000000800 */
[----:B------:R-:W-:-:S04]  /*01b0*/  IMAD.HI.U32 R0, R0, R7, RZ ;  /* 0x0000000700007227 */ /* 0x000fc800078e00ff */
[----:B------:R-:W-:Y:S01]  /*01c0*/  IMAD R7, R0, R6, R7 ;  /* 0x0000000600077224 */ /* 0x000fe200078e0207 */
[----:B------:R-:W-:-:S04]  /*01d0*/  SHF.R.S32.HI R6, RZ, 0x1f, R5 ;  /* 0x0000001fff067819 */ /* 0x000fc80000011405 */
[----:B------:R-:W-:Y:S02]  /*01e0*/  ISETP.GT.U32.AND P4, PT, R8, R7, PT ;  /* 0x000000070800720c */ /* 0x000fe40003f84070 */
[----:B------:R-:W-:-:S04]  /*01f0*/  LEA.HI R6, R6, R5, RZ, 0x2 ;  /* 0x0000000506067211 */ /* 0x000fc800078f10ff */
[----:B------:R-:W-:-:S04]  /*0200*/  LOP3.LUT R6, R6, 0xfffffffc, RZ, 0xc0, !PT ;  /* 0xfffffffc06067812 */ /* 0x000fc800078ec0ff */
[----:B------:R-:W-:-:S03]  /*0210*/  IADD3 R19, PT, PT, R5, -R6, RZ ;  /* 0x8000000605137210 */ /* 0x000fc60007ffe0ff */
[----:B------:R-:W-:Y:S02]  /*0220*/  @!P4 IMAD.IADD R7, R7, 0x1, -R8 ;  /* 0x000000010707c824 */ /* 0x000fe400078e0a08 */
[----:B------:R-:W-:-:S03]  /*0230*/  @!P4 VIADD R0, R0, 0x1 ;  /* 0x000000010000c836 */ /* 0x000fc60000000000 */
[----:B------:R-:W-:Y:S02]  /*0240*/  ISETP.GE.U32.AND P2, PT, R7, R8, PT ;  /* 0x000000080700720c */ /* 0x000fe40003f46070 */
[----:B------:R-:W-:Y:S02]  /*0250*/  LOP3.LUT R8, R5, 0x3, RZ, 0xc0, !PT ;  /* 0x0000000305087812 */ /* 0x000fe400078ec0ff */
[----:B-1----:R-:W-:Y:S02]  /*0260*/  SHF.R.S32.HI R7, RZ, 0x1f, R4 ;  /* 0x0000001fff077819 */ /* 0x002fe40000011404 */
[----:B------:R-:W-:Y:S02]  /*0270*/  ISETP.NE.AND P3, PT, R8, 0x3, PT ;  /* 0x000000030800780c */ /* 0x000fe40003f65270 */
[----:B------:R-:W-:-:S04]  /*0280*/  LEA.HI R7, R7, R4, RZ, 0x2 ;  /* 0x0000000407077211 */ /* 0x000fc800078f10ff */
[----:B------:R-:W-:Y:S01]  /*0290*/  SHF.R.S32.HI R12, RZ, 0x2, R7 ;  /* 0x00000002ff0c7819 */ /* 0x000fe20000011407 */
[----:B------:R-:W-:-:S04]  /*02a0*/  @P2 VIADD R0, R0, 0x1 ;  /* 0x0000000100002836 */ /* 0x000fc80000000000 */
[----:B------:R-:W-:Y:S02]  /*02b0*/  IMAD R19, R12, R19, RZ ;  /* 0x000000130c137224 */ /* 0x000fe400078e02ff */
[----:B0-----:R-:W-:Y:S05]  /*02c0*/  @P3 BRA `(.L_x_1) ;  /* 0x0000000000603947 */ /* 0x001fea0003800000 */
[-C--:B------:R-:W-:Y:S02]  /*02d0*/  IABS R10, R12.reuse ;  /* 0x0000000c000a7213 */ /* 0x080fe40000000000 */
[----:B------:R-:W-:Y:S02]  /*02e0*/  IABS R11, R12 ;  /* 0x0000000c000b7213 */ /* 0x000fe40000000000 */
[----:B------:R-:W0:Y:S01]  /*02f0*/  I2F.RP R8, R10 ;  /* 0x0000000a00087306 */ /* 0x000e220000209400 */
[----:B------:R-:W-:Y:S02]  /*0300*/  ISETP.GE.AND P4, PT, R4, RZ, PT ;  /* 0x000000ff0400720c */ /* 0x000fe40003f86270 */
[----:B------:R-:W-:-:S05]  /*0310*/  IADD3 R11, PT, PT, RZ, -R11, RZ ;  /* 0x8000000bff0b7210 */ /* 0x000fca0007ffe0ff */
[----:B0-----:R-:W0:Y:S02]  /*0320*/  MUFU.RCP R8, R8 ;  /* 0x0000000800087308 */ /* 0x001e240000001000 */
[----:B0-----:R-:W-:Y:S01]  /*0330*/  VIADD R6, R8, 0xffffffe ;  /* 0x0ffffffe08067836 */ /* 0x001fe20000000000 */
[----:B------:R-:W-:-:S05]  /*0340*/  IABS R8, R4 ;  /* 0x0000000400087213 */ /* 0x000fca0000000000 */
[----:B------:R0:W1:Y:S02]  /*0350*/  F2I.FTZ.U32.TRUNC.NTZ R7, R6 ;  /* 0x0000000600077305 */ /* 0x000064000021f000 */
[----:B0-----:R-:W-:Y:S02]  /*0360*/  IMAD.MOV.U32 R6, RZ, RZ, RZ ;  /* 0x000000ffff067224 */ /* 0x001fe400078e00ff */
[----:B-1----:R-:W-:-:S04]  /*0370*/  IMAD.MOV R9, RZ, RZ, -R7 ;  /* 0x000000ffff097224 */ /* 0x002fc800078e0a07 */
[----:B------:R-:W-:-:S04]  /*0380*/  IMAD R9, R9, R10, RZ ;  /* 0x0000000a09097224 */ /* 0x000fc800078e02ff */
[----:B------:R-:W-:-:S04]  /*0390*/  IMAD.HI.U32 R7, R7, R9, R6 ;  /* 0x0000000907077227 */ /* 0x000fc800078e0006 */
[----:B------:R-:W-:Y:S02]  /*03a0*/  IMAD.MOV.U32 R9, RZ, RZ, R11 ;  /* 0x000000ffff097224 */ /* 0x000fe400078e000b */
[----:B------:R-:W-:-:S04]  /*03b0*/  IMAD.HI.U32 R7, R7, R8, RZ ;  /* 0x0000000807077227 */ /* 0x000fc800078e00ff */
[----:B------:R-:W-:-:S05]  /*03c0*/  IMAD R7, R7, R9, R8 ;  /* 0x0000000907077224 */ /* 0x000fca00078e0208 */
[----:B------:R-:W-:-:S13]  /*03d0*/  ISETP.GT.U32.AND P2, PT, R10, R7, PT ;  /* 0x000000070a00720c */ /* 0x000fda0003f44070 */
[----:B------:R-:W-:Y:S01]  /*03e0*/  @!P2 IMAD.IADD R7, R7, 0x1, -R10 ;  /* 0x000000010707a824 */ /* 0x000fe200078e0a0a */
[----:B------:R-:W-:-:S04]  /*03f0*/  ISETP.NE.AND P2, PT, R12, RZ, PT ;  /* 0x000000ff0c00720c */ /* 0x000fc80003f45270 */
[----:B------:R-:W-:-:S13]  /*0400*/  ISETP.GT.U32.AND P3, PT, R10, R7, PT ;  /* 0x000000070a00720c */ /* 0x000fda0003f64070 */
[----:B------:R-:W-:-:S05]  /*0410*/  @!P3 IMAD.IADD R7, R7, 0x1, -R10 ;  /* 0x000000010707b824 */ /* 0x000fca00078e0a0a */
[----:B------:R-:W-:Y:S02]  /*0420*/  @!P4 IADD3 R7, PT, PT, -R7, RZ, RZ ;  /* 0x000000ff0707c210 */ /* 0x000fe40007ffe1ff */
[----:B------:R-:W-:-:S05]  /*0430*/  @!P2 LOP3.LUT R7, RZ, R12, RZ, 0x33, !PT ;  /* 0x0000000cff07a212 */ /* 0x000fca00078e33ff */
[----:B------:R-:W-:-:S07]  /*0440*/  IMAD.IADD R12, R12, 0x1, R7 ;  /* 0x000000010c0c7824 */ /* 0x000fce00078e0207 */
.L_x_1:
[----:B------:R-:W-:Y:S05]  /*0450*/  BSYNC.RECONVERGENT B0 ;  /* 0x0000000000007941 */ /* 0x000fea0003800200 */
.L_x_0:
[----:B------:R-:W0:Y:S01]  /*0460*/  LDCU UR4, c[0x0][0x398] ;  /* 0x00007300ff0477ac */ /* 0x000e220008000800 */
[----:B------:R-:W-:Y:S01]  /*0470*/  IMAD.MOV.U32 R4, RZ, RZ, R0 ;  /* 0x000000ffff047224 */ /* 0x000fe200078e0000 */
[----:B------:R-:W-:Y:S01]  /*0480*/  BSSY.RECONVERGENT B0, `(.L_x_2) ;  /* 0x000002d000007945 */ /* 0x000fe20003800200 */
[----:B------:R-:W1:Y:S02]  /*0490*/  LDCU.64 UR38, c[0x0][0x358] ;  /* 0x00006b00ff2677ac */ /* 0x000e640008000a00 */
[----:B------:R-:W-:Y:S01]  /*04a0*/  @!P0 IMAD.MOV R4, RZ, RZ, -R4 ;  /* 0x000000ffff048224 */ /* 0x000fe200078e0a04 */
[----:B------:R-:W-:Y:S02]  /*04b0*/  @!P1 LOP3.LUT R4, RZ, R2, RZ, 0x33, !PT ;  /* 0x00000002ff049212 */ /* 0x000fe400078e33ff */
[----:B------:R-:W-:Y:S01]  /*04c0*/  ISETP.GE.AND P0, PT, R19, 0x1, PT ;  /* 0x000000011300780c */ /* 0x000fe20003f06270 */
[----:B------:R-:W2:Y:S02]  /*04d0*/  LDCU UR6, c[0x0][0x398] ;  /* 0x00007300ff0677ac */ /* 0x000ea40008000800 */
[----:B------:R-:W-:Y:S01]  /*04e0*/  IMAD.MOV R6, RZ, RZ, -R4 ;  /* 0x000000ffff067224 */ /* 0x000fe200078e0a04 */
[----:B------:R-:W3:Y:S03]  /*04f0*/  LDCU UR7, c[0x0][0x398] ;  /* 0x00007300ff0777ac */ /* 0x000ee60008000800 */
[----:B------:R-:W-:Y:S01]  /*0500*/  IMAD R2, R2, R6, R5 ;  /* 0x0000000602027224 */ /* 0x000fe200078e0205 */
[----:B0-----:R-:W-:-:S04]  /*0510*/  MOV R0, UR4 ;  /* 0x0000000400007c02 */ /* 0x001fc80008000f00 */
[----:B------:R-:W-:Y:S01]  /*0520*/  SHF.R.S32.HI R5, RZ, 0x1f, R2 ;  /* 0x0000001fff057819 */ /* 0x000fe20000011402 */
[----:B------:R-:W-:-:S03]  /*0530*/  IMAD.SHL.U32 R6, R0, 0x2, RZ ;  /* 0x0000000200067824 */ /* 0x000fc600078e00ff */
[----:B------:R-:W-:Y:S01]  /*0540*/  LEA.HI R2, R5, R2, RZ, 0x2 ;  /* 0x0000000205027211 */ /* 0x000fe200078f10ff */
[-C--:B------:R-:W-:Y:S02]  /*0550*/  IMAD R3, R3, R0.reuse, RZ ;  /* 0x0000000003037224 */ /* 0x080fe400078e02ff */
[----:B------:R-:W-:Y:S02]  /*0560*/  VIADD R14, R0, 0x2 ;  /* 0x00000002000e7836 */ /* 0x000fe40000000000 */
[----:B------:R-:W-:Y:S02]  /*0570*/  IMAD R3, R3, R0, R6 ;  /* 0x0000000003037224 */ /* 0x000fe400078e0206 */
[----:B------:R-:W-:Y:S01]  /*0580*/  IMAD.MOV.U32 R6, RZ, RZ, RZ ;  /* 0x000000ffff067224 */ /* 0x000fe200078e00ff */
[----:B-123--:R-:W-:Y:S06]  /*0590*/  @!P0 BRA `(.L_x_3) ;  /* 0x00000000006c8947 */ /* 0x00efec0003800000 */
[-C--:B------:R-:W-:Y:S02]  /*05a0*/  IABS R8, R14.reuse ;  /* 0x0000000e00087213 */ /* 0x080fe40000000000 */
[----:B------:R-:W-:Y:S02]  /*05b0*/  IABS R10, R19 ;  /* 0x00000013000a7213 */ /* 0x000fe40000000000 */
[----:B------:R-:W0:Y:S01]  /*05c0*/  I2F.RP R5, R8 ;  /* 0x0000000800057306 */ /* 0x000e220000209400 */
[----:B------:R-:W-:-:S07]  /*05d0*/  IABS R11, R14 ;  /* 0x0000000e000b7213 */ /* 0x000fce0000000000 */
[----:B0-----:R-:W0:Y:S02]  /*05e0*/  MUFU.RCP R5, R5 ;  /* 0x0000000500057308 */ /* 0x001e240000001000 */
[----:B0-----:R-:W-:Y:S02]  /*05f0*/  VIADD R6, R5, 0xffffffe ;  /* 0x0ffffffe05067836 */ /* 0x001fe40000000000 */
[----:B------:R-:W-:-:S04]  /*0600*/  IMAD.MOV R5, RZ, RZ, -R11 ;  /* 0x000000ffff057224 */ /* 0x000fc800078e0a0b */
[----:B------:R0:W1:Y:S02]  /*0610*/  F2I.FTZ.U32.TRUNC.NTZ R7, R6 ;  /* 0x0000000600077305 */ /* 0x000064000021f000 */
[----:B0-----:R-:W-:Y:S01]  /*0620*/  IMAD.MOV.U32 R6, RZ, RZ, RZ ;  /* 0x000000ffff067224 */ /* 0x001fe200078e00ff */
[----:B-1----:R-:W-:-:S05]  /*0630*/  IADD3 R9, PT, PT, RZ, -R7, RZ ;  /* 0x80000007ff097210 */ /* 0x002fca0007ffe0ff */
[----:B------:R-:W-:-:S04]  /*0640*/  IMAD R9, R9, R8, RZ ;  /* 0x0000000809097224 */ /* 0x000fc800078e02ff */
[----:B------:R-:W-:-:S06]  /*0650*/  IMAD.HI.U32 R7, R7, R9, R6 ;  /* 0x0000000907077227 */ /* 0x000fcc00078e0006 */
[----:B------:R-:W-:-:S04]  /*0660*/  IMAD.HI.U32 R7, R7, R10, RZ ;  /* 0x0000000a07077227 */ /* 0x000fc800078e00ff */
[----:B------:R-:W-:-:S05]  /*0670*/  IMAD R5, R7, R5, R10 ;  /* 0x0000000507057224 */ /* 0x000fca00078e020a */
[----:B------:R-:W-:-:S13]  /*0680*/  ISETP.GT.U32.AND P1, PT, R8, R5, PT ;  /* 0x000000050800720c */ /* 0x000fda0003f24070 */
[----:B------:R-:W-:Y:S02]  /*0690*/  @!P1 IMAD.IADD R5, R5, 0x1, -R8 ;  /* 0x0000000105059824 */ /* 0x000fe400078e0a08 */
[----:B------:R-:W-:Y:S01]  /*06a0*/  @!P1 VIADD R7, R7, 0x1 ;  /* 0x0000000107079836 */ /* 0x000fe20000000000 */
[----:B------:R-:W-:Y:S02]  /*06b0*/  ISETP.NE.AND P1, PT, R14, RZ, PT ;  /* 0x000000ff0e00720c */ /* 0x000fe40003f25270 */
[----:B------:R-:W-:Y:S02]  /*06c0*/  ISETP.GE.U32.AND P0, PT, R5, R8, PT ;  /* 0x000000080500720c */ /* 0x000fe40003f06070 */
[----:B------:R-:W-:-:S04]  /*06d0*/  LOP3.LUT R5, R19, R14, RZ, 0x3c, !PT ;  /* 0x0000000e13057212 */ /* 0x000fc800078e3cff */
[----:B------:R-:W-:-:S07]  /*06e0*/  ISETP.GE.AND P2, PT, R5, RZ, PT ;  /* 0x000000ff0500720c */ /* 0x000fce0003f46270 */
[----:B------:R-:W-:-:S06]  /*06f0*/  @P0 IADD3 R7, PT, PT, R7, 0x1, RZ ;  /* 0x0000000107070810 */ /* 0x000fcc0007ffe0ff */
[----:B------:R-:W-:Y:S01]  /*0700*/  @!P2 IMAD.MOV R7, RZ, RZ, -R7 ;  /* 0x000000ffff07a224 */ /* 0x000fe200078e0a07 */
[----:B------:R-:W-:-:S05]  /*0710*/  @!P1 LOP3.LUT R7, RZ, R14, RZ, 0x33, !PT ;  /* 0x0000000eff079212 */ /* 0x000fca00078e33ff */
[----:B------:R-:W-:-:S04]  /*0720*/  IMAD.MOV R6, RZ, RZ, -R7 ;  /* 0x000000ffff067224 */ /* 0x000fc800078e0a07 */
[----:B------:R-:W-:-:S04]  /*0730*/  IMAD R6, R14, R6, R19 ;  /* 0x000000060e067224 */ /* 0x000fc800078e0213 */
[----:B------:R-:W-:-:S07]  /*0740*/  IMAD R6, R7, 0xe, R6 ;  /* 0x0000000e07067824 */ /* 0x000fce00078e0206 */
.L_x_3:
[----:B------:R-:W-:Y:S05]  /*0750*/  BSYNC.RECONVERGENT B0 ;  /* 0x0000000000007941 */ /* 0x000fea0003800200 */
.L_x_2:
[----:B------:R-:W-:Y:S01]  /*0760*/  ISETP.GE.AND P0, PT, R12, 0x1, PT ;  /* 0x000000010c00780c */ /* 0x000fe20003f06270 */
[----:B------:R-:W-:Y:S01]  /*0770*/  IMAD R3, R4, R3, RZ ;  /* 0x0000000304037224 */ /* 0x000fe200078e02ff */
[----:B------:R-:W-:Y:S01]  /*0780*/  SHF.R.S32.HI R13, RZ, 0x2, R2 ;  /* 0x00000002ff0d7819 */ /* 0x000fe20000011402 */
[----:B------:R-:W-:Y:S01]  /*0790*/  BSSY.RECONVERGENT B0, `(.L_x_4) ;  /* 0x00000a9000007945 */ /* 0x000fe20003800200 */
[----:B------:R-:W-:-:S03]  /*07a0*/  IMAD.IADD R18, R19, 0x1, R12 ;  /* 0x0000000113127824 */ /* 0x000fc600078e020c */
[----:B------:R-:W-:-:S06]  /*07b0*/  IMAD R13, R13, R0, R3 ;  /* 0x000000000d0d7224 */ /* 0x000fcc00078e0203 */
[----:B------:R-:W-:Y:S05]  /*07c0*/  @!P0 BRA `(.L_x_5) ;  /* 0x0000000800948947 */ /* 0x000fea0003800000 */
[----:B------:R-:W-:Y:S01]  /*07d0*/  VIADD R11, R19, 0x1 ;  /* 0x00000001130b7836 */ /* 0x000fe20000000000 */
[----:B------:R-:W-:Y:S01]  /*07e0*/  BSSY.RECONVERGENT B1, `(.L_x_6) ;  /* 0x0000036000017945 */ /* 0x000fe20003800200 */
[----:B------:R-:W-:Y:S02]  /*07f0*/  IMAD.IADD R6, R13, 0x1, R6 ;  /* 0x000000010d067824 */ /* 0x000fe400078e0206 */
[----:B------:R-:W-:Y:S01]  /*0800*/  IMAD.MOV.U32 R7, RZ, RZ, R19 ;  /* 0x000000ffff077224 */ /* 0x000fe200078e0013 */
[----:B------:R-:W-:-:S04]  /*0810*/  VIMNMX R4, PT, PT, R18, R11, !PT ;  /* 0x0000000b12047248 */ /* 0x000fc80007fe0100 */
[C---:B------:R-:W-:Y:S01]  /*0820*/  IADD3 R2, PT, PT, -R19.reuse, R4, RZ ;  /* 0x0000000413027210 */ /* 0x040fe20007ffe1ff */
[----:B------:R-:W-:-:S03]  /*0830*/  IMAD.IADD R3, R19, 0x1, -R4 ;  /* 0x0000000113037824 */ /* 0x000fc600078e0a04 */
[----:B------:R-:W-:Y:S02]  /*0840*/  LOP3.LUT P1, R10, R2, 0x3, RZ, 0xc0, !PT ;  /* 0x00000003020a7812 */ /* 0x000fe4000782c0ff */
[----:B------:R-:W-:-:S11]  /*0850*/  ISETP.GT.U32.AND P0, PT, R3, -0x4, PT ;  /* 0xfffffffc0300780c */ /* 0x000fd60003f04070 */
[----:B------:R-:W-:Y:S05]  /*0860*/  @!P1 BRA `(.L_x_7) ;  /* 0x0000000000b49947 */ /* 0x000fea0003800000 */
[----:B------:R-:W-:Y:S01]  /*0870*/  IABS R4, R14 ;  /* 0x0000000e00047213 */ /* 0x000fe20000000000 */
[----:B------:R-:W0:Y:S01]  /*0880*/  S2UR UR5, SR_CgaCtaId ;  /* 0x00000000000579c3 */ /* 0x000e220000008800 */
[----:B------:R-:W-:Y:S01]  /*0890*/  UMOV UR4, 0x400 ;  /* 0x0000040000047882 */ /* 0x000fe20000000000 */
[----:B------:R-:W-:Y:S01]  /*08a0*/  ISETP.NE.AND P1, PT, R14, RZ, PT ;  /* 0x000000ff0e00720c */ /* 0x000fe20003f25270 */
[----:B------:R-:W1:Y:S05]  /*08b0*/  I2F.RP R0, R4 ;  /* 0x0000000400007306 */ /* 0x000e6a0000209400 */
[----:B------:R-:W2:Y:S03]  /*08c0*/  LDC.64 R2, c[0x0][0x380] ;  /* 0x0000e000ff027b82 */ /* 0x000ea60000000a00 */
[----:B-1----:R-:W1:Y:S01]  /*08d0*/  MUFU.RCP R0, R0 ;  /* 0x0000000000007308 */ /* 0x002e620000001000 */
[----:B0-----:R-:W-:Y:S01]  /*08e0*/  ULEA UR4, UR5, UR4, 0x18 ;  /* 0x0000000405047291 */ /* 0x001fe2000f8ec0ff */
[----:B-1----:R-:W-:-:S06]  /*08f0*/  VIADD R8, R0, 0xffffffe ;  /* 0x0ffffffe00087836 */ /* 0x002fcc0000000000 */
[----:B------:R0:W1:Y:S02]  /*0900*/  F2I.FTZ.U32.TRUNC.NTZ R9, R8 ;  /* 0x0000000800097305 */ /* 0x000064000021f000 */
[----:B0-----:R-:W-:Y:S01]  /*0910*/  IMAD.MOV.U32 R8, RZ, RZ, RZ ;  /* 0x000000ffff087224 */ /* 0x001fe200078e00ff */
[----:B-1----:R-:W-:-:S05]  /*0920*/  IADD3 R5, PT, PT, RZ, -R9, RZ ;  /* 0x80000009ff057210 */ /* 0x002fca0007ffe0ff */
[----:B------:R-:W-:-:S04]  /*0930*/  IMAD R5, R5, R4, RZ ;  /* 0x0000000405057224 */ /* 0x000fc800078e02ff */
[----:B------:R-:W-:-:S04]  /*0940*/  IMAD.HI.U32 R5, R9, R5, R8 ;  /* 0x0000000509057227 */ /* 0x000fc800078e0008 */
[----:B------:R-:W-:Y:S01]  /*0950*/  IMAD.MOV.U32 R8, RZ, RZ, R11 ;  /* 0x000000ffff087224 */ /* 0x000fe200078e000b */
[----:B------:R-:W-:Y:S01]  /*0960*/  LOP3.LUT R11, RZ, R14, RZ, 0x33, !PT ;  /* 0x0000000eff0b7212 */ /* 0x000fe200078e33ff */
[----:B------:R-:W-:Y:S01]  /*0970*/  IMAD.MOV R9, RZ, RZ, -R10 ;  /* 0x000000ffff097224 */ /* 0x000fe200078e0a0a */
[----:B--2---:R-:W-:-:S07]  /*0980*/  LEA R10, R19, UR4, 0x2 ;  /* 0x00000004130a7c11 */ /* 0x004fce000f8e10ff */
.L_x_8:
[----:B------:R-:W-:-:S06]  /*0990*/  IMAD.WIDE R16, R6, 0x4, R2 ;  /* 0x0000000406107825 */ /* 0x000fcc00078e0202 */
[----:B------:R-:W2:Y:S01]  /*09a0*/  LDG.E R17, desc[UR38][R16.64] ;  /* 0x0000002610117981 */ /* 0x000ea2000c1e1900 */
[----:B------:R-:W-:Y:S01]  /*09b0*/  IABS R0, R14 ;  /* 0x0000000e00007213 */ /* 0x000fe20000000000 */
[----:B------:R-:W-:Y:S01]  /*09c0*/  VIADD R9, R9, 0x1 ;  /* 0x0000000109097836 */ /* 0x000fe20000000000 */
[----:B------:R-:W-:Y:S02]  /*09d0*/  IABS R7, R8 ;  /* 0x0000000800077213 */ /* 0x000fe40000000000 */
[----:B------:R-:W-:Y:S01]  /*09e0*/  ISETP.GE.AND P3, PT, R8, RZ, PT ;  /* 0x000000ff0800720c */ /* 0x000fe20003f66270 */
[----:B------:R-:W-:Y:S02]  /*09f0*/  IMAD.MOV R15, RZ, RZ, -R0 ;  /* 0x000000ffff0f7224 */ /* 0x000fe400078e0a00 */
[----:B------:R-:W-:-:S04]  /*0a00*/  IMAD.HI.U32 R0, R5, R7, RZ ;  /* 0x0000000705007227 */ /* 0x000fc800078e00ff */
[----:B------:R-:W-:Y:S01]  /*0a10*/  IMAD R7, R0, R15, R7 ;  /* 0x0000000f00077224 */ /* 0x000fe200078e0207 */
[----:B------:R-:W-:-:S04]  /*0a20*/  IABS R0, R14 ;  /* 0x0000000e00007213 */ /* 0x000fc80000000000 */
[----:B------:R-:W-:-:S13]  /*0a30*/  ISETP.GT.U32.AND P2, PT, R4, R7, PT ;  /* 0x000000070400720c */ /* 0x000fda0003f44070 */
[----:B------:R-:W-:-:S04]  /*0a40*/  @!P2 IADD3 R7, PT, PT, R7, -R0, RZ ;  /* 0x800000000707a210 */ /* 0x000fc80007ffe0ff */
[----:B------:R-:W-:-:S13]  /*0a50*/  ISETP.GT.U32.AND P2, PT, R4, R7, PT ;  /* 0x000000070400720c */ /* 0x000fda0003f44070 */
[----:B------:R-:W-:Y:S02]  /*0a60*/  @!P2 IMAD.IADD R7, R7, 0x1, -R0 ;  /* 0x000000010707a824 */ /* 0x000fe400078e0a00 */
[----:B------:R-:W-:Y:S02]  /*0a70*/  IMAD.U32 R0, RZ, RZ, UR6 ;  /* 0x00000006ff007e24 */ /* 0x000fe4000f8e00ff */
[----:B------:R-:W-:Y:S01]  /*0a80*/  @!P3 IMAD.MOV R7, RZ, RZ, -R7 ;  /* 0x000000ffff07b224 */ /* 0x000fe200078e0a07 */
[----:B------:R-:W-:Y:S02]  /*0a90*/  ISETP.NE.AND P3, PT, R9, RZ, PT ;  /* 0x000000ff0900720c */ /* 0x000fe40003f65270 */
[----:B------:R-:W-:Y:S02]  /*0aa0*/  IADD3 R15, PT, PT, R6, -R0, RZ ;  /* 0x80000000060f7210 */ /* 0x000fe40007ffe0ff */
[----:B------:R-:W-:-:S04]  /*0ab0*/  SEL R7, R11, R7, !P1 ;  /* 0x000000070b077207 */ /* 0x000fc80004800000 */
[----:B------:R-:W-:Y:S01]  /*0ac0*/  ISETP.NE.AND P2, PT, R7, RZ, PT ;  /* 0x000000ff0700720c */ /* 0x000fe20003f45270 */
[----:B------:R-:W-:-:S04]  /*0ad0*/  IMAD.MOV.U32 R7, RZ, RZ, R8 ;  /* 0x000000ffff077224 */ /* 0x000fc800078e0008 */
[----:B------:R-:W-:-:S08]  /*0ae0*/  VIADD R8, R7, 0x1 ;  /* 0x0000000107087836 */ /* 0x000fd00000000000 */
[----:B------:R-:W-:-:S05]  /*0af0*/  @!P2 VIADD R6, R15, 0xc ;  /* 0x0000000c0f06a836 */ /* 0x000fca0000000000 */
[----:B------:R-:W-:Y:S01]  /*0b00*/  IADD3 R6, PT, PT, R6, 0x1, RZ ;  /* 0x0000000106067810 */ /* 0x000fe20007ffe0ff */
[----:B--2---:R0:W-:Y:S02]  /*0b10*/  STS [R10], R17 ;  /* 0x000000110a007388 */ /* 0x0041e40000000800 */
[----:B0-----:R-:W-:Y:S01]  /*0b20*/  VIADD R10, R10, 0x4 ;  /* 0x000000040a0a7836 */ /* 0x001fe20000000000 */
[----:B------:R-:W-:Y:S06]  /*0b30*/  @P3 BRA `(.L_x_8) ;  /* 0xfffffffc00943947 */ /* 0x000fec000383ffff */
.L_x_7:
[----:B------:R-:W-:Y:S05]  /*0b40*/  BSYNC.RECONVERGENT B1 ;  /* 0x0000000000017941 */ /* 0x000fea0003800200 */
.L_x_6:
[----:B------:R-:W-:Y:S05]  /*0b50*/  @P0 BRA `(.L_x_5) ;  /* 0x0000000400b00947 */ /* 0x000fea0003800000 */
[----:B------:R-:W-:Y:S01]  /*0b60*/  IABS R15, R14 ;  /* 0x0000000e000f7213 */ /* 0x000fe20000000000 */
[----:B------:R-:W0:Y:S01]  /*0b70*/  S2UR UR5, SR_CgaCtaId ;  /* 0x00000000000579c3 */ /* 0x000e220000008800 */
[----:B------:R-:W-:Y:S01]  /*0b80*/  UMOV UR4, 0x400 ;  /* 0x0000040000047882 */ /* 0x000fe20000000000 */
[----:B------:R-:W-:Y:S01]  /*0b90*/  IMAD.MOV.U32 R16, RZ, RZ, RZ ;  /* 0x000000ffff107224 */ /* 0x000fe200078e00ff */
[----:B------:R-:W1:Y:S01]  /*0ba0*/  I2F.RP R4, R15 ;  /* 0x0000000f00047306 */ /* 0x000e620000209400 */
[----:B------:R-:W-:-:S04]  /*0bb0*/  VIADD R20, R7, 0x2 ;  /* 0x0000000207147836 */ /* 0x000fc80000000000 */
[----:B------:R-:W2:Y:S03]  /*0bc0*/  LDC.64 R2, c[0x0][0x380] ;  /* 0x0000e000ff027b82 */ /* 0x000ea60000000a00 */
[----:B-1----:R-:W1:Y:S01]  /*0bd0*/  MUFU.RCP R4, R4 ;  /* 0x0000000400047308 */ /* 0x002e620000001000 */
[----:B0-----:R-:W-:Y:S01]  /*0be0*/  ULEA UR4, UR5, UR4, 0x18 ;  /* 0x0000000405047291 */ /* 0x001fe2000f8ec0ff */
[----:B-1----:R-:W-:-:S06]  /*0bf0*/  VIADD R17, R4, 0xffffffe ;  /* 0x0ffffffe04117836 */ /* 0x002fcc0000000000 */
[----:B------:R-:W0:Y:S02]  /*0c00*/  F2I.FTZ.U32.TRUNC.NTZ R17, R17 ;  /* 0x0000001100117305 */ /* 0x000e24000021f000 */
[----:B0-----:R-:W-:-:S04]  /*0c10*/  IMAD.MOV R0, RZ, RZ, -R17 ;  /* 0x000000ffff007224 */ /* 0x001fc800078e0a11 */
[----:B------:R-:W-:Y:S01]  /*0c20*/  IMAD R5, R0, R15, RZ ;  /* 0x0000000f00057224 */ /* 0x000fe200078e02ff */
[----:B------:R-:W-:-:S03]  /*0c30*/  LEA R0, R7, UR4, 0x2 ;  /* 0x0000000407007c11 */ /* 0x000fc6000f8e10ff */
[----:B------:R-:W-:Y:S01]  /*0c40*/  IMAD.HI.U32 R16, R17, R5, R16 ;  /* 0x0000000511107227 */ /* 0x000fe200078e0010 */
[----:B--2---:R-:W-:-:S07]  /*0c50*/  IADD3 R17, PT, PT, R0, 0x8, RZ ;  /* 0x0000000800117810 */ /* 0x004fce0007ffe0ff */
.L_x_9:
[-C--:B------:R-:W-:Y:S01]  /*0c60*/  IABS R21, R14.reuse ;  /* 0x0000000e00157213 */ /* 0x080fe20000000000 */
[C---:B------:R-:W-:Y:S01]  /*0c70*/  VIADD R0, R20.reuse, 0xffffffff ;  /* 0xffffffff14007836 */ /* 0x040fe20000000000 */
[-C--:B------:R-:W-:Y:S01]  /*0c80*/  IABS R7, R14.reuse ;  /* 0x0000000e00077213 */ /* 0x080fe20000000000 */
[----:B------:R-:W-:Y:S01]  /*0c90*/  VIADD R11, R20, 0x1 ;  /* 0x00000001140b7836 */ /* 0x000fe20000000000 */
[----:B------:R-:W0:Y:S01]  /*0ca0*/  I2F.RP R10, R21 ;  /* 0x00000015000a7306 */ /* 0x000e220000209400 */
[----:B------:R-:W-:Y:S02]  /*0cb0*/  LOP3.LUT R23, RZ, R14, RZ, 0x33, !PT ;  /* 0x0000000eff177212 */ /* 0x000fe400078e33ff */
[----:B------:R-:W-:Y:S01]  /*0cc0*/  IABS R9, R0 ;  /* 0x0000000000097213 */ /* 0x000fe20000000000 */
[----:B------:R-:W-:Y:S01]  /*0cd0*/  IMAD.MOV R22, RZ, RZ, -R7 ;  /* 0x000000ffff167224 */ /* 0x000fe200078e0a07 */
[----:B------:R-:W-:Y:S01]  /*0ce0*/  ISETP.GE.AND P3, PT, R0, RZ, PT ;  /* 0x000000ff0000720c */ /* 0x000fe20003f66270 */
[----:B------:R-:W-:-:S02]  /*0cf0*/  IMAD.U32 R0, RZ, RZ, UR7 ;  /* 0x00000007ff007e24 */ /* 0x000fc4000f8e00ff */
[----:B------:R-:W-:-:S04]  /*0d00*/  IMAD.HI.U32 R7, R16, R9, RZ ;  /* 0x0000000910077227 */ /* 0x000fc800078e00ff */
[----:B------:R-:W-:Y:S01]  /*0d10*/  IMAD R8, R7, R22, R9 ;  /* 0x0000001607087224 */ /* 0x000fe200078e0209 */
[----:B------:R-:W-:Y:S01]  /*0d20*/  IABS R9, R20 ;  /* 0x0000001400097213 */ /* 0x000fe20000000000 */
[----:B0-----:R-:W0:Y:S03]  /*0d30*/  MUFU.RCP R10, R10 ;  /* 0x0000000a000a7308 */ /* 0x001e260000001000 */
[----:B------:R-:W-:-:S13]  /*0d40*/  ISETP.GT.U32.AND P0, PT, R15, R8, PT ;  /* 0x000000080f00720c */ /* 0x000fda0003f04070 */
[----:B------:R-:W-:Y:S02]  /*0d50*/  @!P0 IMAD.IADD R8, R8, 0x1, -R21 ;  /* 0x0000000108088824 */ /* 0x000fe400078e0a15 */
[----:B0-----:R-:W-:-:S03]  /*0d60*/  VIADD R4, R10, 0xffffffe ;  /* 0x0ffffffe0a047836 */ /* 0x001fc60000000000 */
[----:B------:R-:W-:Y:S01]  /*0d70*/  ISETP.GT.U32.AND P0, PT, R15, R8, PT ;  /* 0x000000080f00720c */ /* 0x000fe20003f04070 */
[----:B------:R0:W1:Y:S01]  /*0d80*/  F2I.FTZ.U32.TRUNC.NTZ R5, R4 ;  /* 0x0000000400057305 */ /* 0x000062000021f000 */
[----:B------:R-:W-:Y:S02]  /*0d90*/  IMAD.MOV.U32 R15, RZ, RZ, R21 ;  /* 0x000000ffff0f7224 */ /* 0x000fe400078e0015 */
[----:B0-----:R-:W-:-:S09]  /*0da0*/  HFMA2 R4, -RZ, RZ, 0, 0 ;  /* 0x00000000ff047431 */ /* 0x001fd200000001ff */
[----:B------:R-:W-:Y:S01]  /*0db0*/  @!P0 IMAD.IADD R8, R8, 0x1, -R21 ;  /* 0x0000000108088824 */ /* 0x000fe200078e0a15 */
[----:B------:R-:W-:Y:S01]  /*0dc0*/  ISETP.NE.AND P0, PT, R14, RZ, PT ;  /* 0x000000ff0e00720c */ /* 0x000fe20003f05270 */
[----:B-1----:R-:W-:Y:S02]  /*0dd0*/  IMAD.MOV R10, RZ, RZ, -R5 ;  /* 0x000000ffff0a7224 */ /* 0x002fe400078e0a05 */
[----:B------:R-:W-:Y:S02]  /*0de0*/  @!P3 IMAD.MOV R8, RZ, RZ, -R8 ;  /* 0x000000ffff08b224 */ /* 0x000fe400078e0a08 */
[----:B------:R-:W-:-:S03]  /*0df0*/  IMAD R7, R10, R21, RZ ;  /* 0x000000150a077224 */ /* 0x000fc600078e02ff */
[----:B------:R-:W-:Y:S01]  /*0e00*/  SEL R8, R23, R8, !P0 ;  /* 0x0000000817087207 */ /* 0x000fe20004000000 */
[----:B------:R-:W-:-:S04]  /*0e10*/  IMAD.HI.U32 R16, R5, R7, R4 ;  /* 0x0000000705107227 */ /* 0x000fc800078e0004 */
[----:B------:R-:W-:Y:S01]  /*0e20*/  IMAD.MOV.U32 R7, RZ, RZ, R9 ;  /* 0x000000ffff077224 */ /* 0x000fe200078e0009 */
[----:B------:R-:W-:-:S03]  /*0e30*/  IABS R9, R11 ;  /* 0x0000000b00097213 */ /* 0x000fc60000000000 */
[----:B------:R-:W-:-:S04]  /*0e40*/  IMAD.HI.U32 R5, R16, R7, RZ ;  /* 0x0000000710057227 */ /* 0x000fc800078e00ff */
[----:B------:R-:W-:Y:S01]  /*0e50*/  IMAD R4, R5, R22, R7 ;  /* 0x0000001605047224 */ /* 0x000fe200078e0207 */
[----:B------:R-:W-:-:S04]  /*0e60*/  MOV R7, R9 ;  /* 0x0000000900077202 */ /* 0x000fc80000000f00 */
[----:B------:R-:W-:Y:S01]  /*0e70*/  ISETP.GT.U32.AND P1, PT, R15, R4, PT ;  /* 0x000000040f00720c */ /* 0x000fe20003f24070 */
[----:B------:R-:W-:-:S04]  /*0e80*/  IMAD.HI.U32 R5, R16, R7, RZ ;  /* 0x0000000710057227 */ /* 0x000fc800078e00ff */
[----:B------:R-:W-:Y:S02]  /*0e90*/  IMAD R10, R5, R22, R7 ;  /* 0x00000016050a7224 */ /* 0x000fe400078e0207 */
[----:B------:R-:W-:-:S03]  /*0ea0*/  IMAD.IADD R7, R6, 0x1, -R0 ;  /* 0x0000000106077824 */ /* 0x000fc600078e0a00 */
[----:B------:R-:W-:-:S03]  /*0eb0*/  ISETP.GT.U32.AND P2, PT, R15, R10, PT ;  /* 0x0000000a0f00720c */ /* 0x000fc60003f44070 */
[----:B------:R-:W-:Y:S01]  /*0ec0*/  @!P1 IMAD.IADD R4, R4, 0x1, -R21 ;  /* 0x0000000104049824 */ /* 0x000fe200078e0a15 */
[----:B------:R-:W-:-:S04]  /*0ed0*/  ISETP.GE.AND P1, PT, R20, RZ, PT ;  /* 0x000000ff1400720c */ /* 0x000fc80003f26270 */
[----:B------:R-:W-:-:S05]  /*0ee0*/  ISETP.GT.U32.AND P4, PT, R15, R4, PT ;  /* 0x000000040f00720c */ /* 0x000fca0003f84070 */
[----:B------:R-:W-:Y:S01]  /*0ef0*/  @!P2 IMAD.IADD R10, R10, 0x1, -R21 ;  /* 0x000000010a0aa824 */ /* 0x000fe200078e0a15 */
[----:B------:R-:W-:-:S04]  /*0f00*/  ISETP.NE.AND P2, PT, R8, RZ, PT ;  /* 0x000000ff0800720c */ /* 0x000fc80003f45270 */
[----:B------:R-:W-:-:S03]  /*0f10*/  ISETP.GT.U32.AND P3, PT, R15, R10, PT ;  /* 0x0000000a0f00720c */ /* 0x000fc60003f64070 */
[----:B------:R-:W-:Y:S02]  /*0f20*/  @!P4 IADD3 R4, PT, PT, R4, -R21, RZ ;  /* 0x800000150404c210 */ /* 0x000fe40007ffe0ff */
[----:B------:R-:W-:-:S03]  /*0f30*/  ISETP.GE.AND P4, PT, R11, RZ, PT ;  /* 0x000000ff0b00720c */ /* 0x000fc60003f86270 */
[----:B------:R-:W-:-:S05]  /*0f40*/  @!P1 IMAD.MOV R4, RZ, RZ, -R4 ;  /* 0x000000ffff049224 */ /* 0x000fca00078e0a04 */
[----:B------:R-:W-:Y:S01]  /*0f50*/  SEL R4, R23, R4, !P0 ;  /* 0x0000000417047207 */ /* 0x000fe20004000000 */
[----:B------:R-:W-:-:S03]  /*0f60*/  @!P3 IMAD.IADD R10, R10, 0x1, -R21 ;  /* 0x000000010a0ab824 */ /* 0x000fc600078e0a15 */
[----:B------:R-:W-:Y:S01]  /*0f70*/  ISETP.NE.AND P1, PT, R4, RZ, PT ;  /* 0x000000ff0400720c */ /* 0x000fe20003f25270 */
[----:B------:R-:W-:Y:S01]  /*0f80*/  IMAD.WIDE R4, R6, 0x4, R2 ;  /* 0x0000000406047825 */ /* 0x000fe200078e0202 */
[----:B------:R-:W-:-:S03]  /*0f90*/  @!P2 IADD3 R6, PT, PT, R7, 0xc, RZ ;  /* 0x0000000c0706a810 */ /* 0x000fc60007ffe0ff */
[----:B------:R-:W-:Y:S02]  /*0fa0*/  @!P4 IMAD.MOV R10, RZ, RZ, -R10 ;  /* 0x000000ffff0ac224 */ /* 0x000fe400078e0a0a */
[----:B------:R-:W-:Y:S01]  /*0fb0*/  VIADD R9, R6, 0x1 ;  /* 0x0000000106097836 */ /* 0x000fe20000000000 */
[----:B------:R0:W2:Y:S02]  /*0fc0*/  LDG.E R4, desc[UR38][R4.64] ;  /* 0x0000002604047981 */ /* 0x0000a4000c1e1900 */
[----:B------:R-:W-:Y:S01]  /*0fd0*/  SEL R10, R23, R10, !P0 ;  /* 0x0000000a170a7207 */ /* 0x000fe20004000000 */
[----:B------:R-:W-:-:S03]  /*0fe0*/  IMAD.IADD R7, R9, 0x1, -R0 ;  /* 0x0000000109077824 */ /* 0x000fc600078e0a00 */
[----:B------:R-:W-:Y:S01]  /*0ff0*/  ISETP.NE.AND P2, PT, R10, RZ, PT ;  /* 0x000000ff0a00720c */ /* 0x000fe20003f45270 */
[----:B------:R-:W-:-:S05]  /*1000*/  @!P1 VIADD R9, R7, 0xc ;  /* 0x0000000c07099836 */ /* 0x000fca0000000000 */
[C---:B------:R-:W-:Y:S01]  /*1010*/  IADD3 R25, PT, PT, R9.reuse, 0x1, RZ ;  /* 0x0000000109197810 */ /* 0x040fe20007ffe0ff */
[----:B------:R-:W-:-:S04]  /*1020*/  IMAD.WIDE R8, R9, 0x4, R2 ;  /* 0x0000000409087825 */ /* 0x000fc800078e0202 */
[----:B------:R-:W-:Y:S02]  /*1030*/  IMAD.IADD R7, R25, 0x1, -R0 ;  /* 0x0000000119077824 */ /* 0x000fe400078e0a00 */
[----:B------:R-:W3:Y:S02]  /*1040*/  LDG.E R8, desc[UR38][R8.64+0x4] ;  /* 0x0000042608087981 */ /* 0x000ee4000c1e1900 */
[----:B------:R-:W-:Y:S02]  /*1050*/  @!P2 VIADD R25, R7, 0xc ;  /* 0x0000000c0719a836 */ /* 0x000fe40000000000 */
[----:B------:R-:W-:-:S04]  /*1060*/  IMAD.WIDE R6, R6, 0x4, R2 ;  /* 0x0000000406067825 */ /* 0x000fc800078e0202 */
[----:B------:R-:W-:Y:S01]  /*1070*/  IMAD.WIDE R10, R25, 0x4, R2 ;  /* 0x00000004190a7825 */ /* 0x000fe200078e0202 */
[----:B------:R1:W4:Y:S05]  /*1080*/  LDG.E R24, desc[UR38][R6.64+0x4] ;  /* 0x0000042606187981 */ /* 0x00032a000c1e1900 */
[----:B------:R-:W5:Y:S01]  /*1090*/  LDG.E R10, desc[UR38][R10.64+0x4] ;  /* 0x000004260a0a7981 */ /* 0x000f62000c1e1900 */
[----:B------:R-:W-:-:S05]  /*10a0*/  VIADD R26, R20, 0x2 ;  /* 0x00000002141a7836 */ /* 0x000fca0000000000 */
[----:B------:R-:W-:-:S05]  /*10b0*/  IABS R29, R26 ;  /* 0x0000001a001d7213 */ /* 0x000fca0000000000 */
[----:B------:R-:W-:-:S04]  /*10c0*/  IMAD.HI.U32 R27, R16, R29, RZ ;  /* 0x0000001d101b7227 */ /* 0x000fc800078e00ff */
[----:B------:R-:W-:-:S05]  /*10d0*/  IMAD R22, R27, R22, R29 ;  /* 0x000000161b167224 */ /* 0x000fca00078e021d */
[----:B------:R-:W-:Y:S02]  /*10e0*/  ISETP.GT.U32.AND P1, PT, R15, R22, PT ;  /* 0x000000160f00720c */ /* 0x000fe40003f24070 */
[----:B------:R-:W-:-:S11]  /*10f0*/  ISETP.GE.AND P2, PT, R26, RZ, PT ;  /* 0x000000ff1a00720c */ /* 0x000fd60003f46270 */
[----:B------:R-:W-:-:S05]  /*1100*/  @!P1 IMAD.IADD R22, R22, 0x1, -R21 ;  /* 0x0000000116169824 */ /* 0x000fca00078e0a15 */
[----:B------:R-:W-:-:S13]  /*1110*/  ISETP.GT.U32.AND P1, PT, R15, R22, PT ;  /* 0x000000160f00720c */ /* 0x000fda0003f24070 */
[----:B------:R-:W-:-:S05]  /*1120*/  @!P1 IADD3 R22, PT, PT, R22, -R21, RZ ;  /* 0x8000001516169210 */ /* 0x000fca0007ffe0ff */
[----:B------:R-:W-:-:S05]  /*1130*/  @!P2 IMAD.MOV R22, RZ, RZ, -R22 ;  /* 0x000000ffff16a224 */ /* 0x000fca00078e0a16 */
[----:B------:R-:W-:Y:S02]  /*1140*/  SEL R22, R23, R22, !P0 ;  /* 0x0000001617167207 */ /* 0x000fe40004000000 */
[----:B------:R-:W-:Y:S02]  /*1150*/  ISETP.GE.AND P1, PT, R26, R18, PT ;  /* 0x000000121a00720c */ /* 0x000fe40003f26270 */
[----:B------:R-:W-:Y:S01]  /*1160*/  ISETP.NE.AND P0, PT, R22, RZ, PT ;  /* 0x000000ff1600720c */ /* 0x000fe20003f05270 */
[----:B------:R-:W-:-:S04]  /*1170*/  VIADD R25, R25, 0x1 ;  /* 0x0000000119197836 */ /* 0x000fc80000000000 */
[----:B0-----:R-:W-:Y:S01]  /*1180*/  IMAD.IADD R5, R25, 0x1, -R0 ;  /* 0x0000000119057824 */ /* 0x001fe200078e0a00 */
[----:B------:R-:W-:-:S07]  /*1190*/  IADD3 R20, PT, PT, R20, 0x4, RZ ;  /* 0x0000000414147810 */ /* 0x000fce0007ffe0ff */
[----:B------:R-:W-:-:S04]  /*11a0*/  @!P0 VIADD R25, R5, 0xc ;  /* 0x0000000c05198836 */ /* 0x000fc80000000000 */
[----:B-1----:R-:W-:Y:S01]  /*11b0*/  VIADD R6, R25, 0x1 ;  /* 0x0000000119067836 */ /* 0x002fe20000000000 */
[----:B--2---:R-:W-:Y:S04]  /*11c0*/  STS [R17+-0x8], R4 ;  /* 0xfffff80411007388 */ /* 0x004fe80000000800 */
[----:B---3--:R-:W-:Y:S04]  /*11d0*/  STS [R17], R8 ;  /* 0x0000000811007388 */ /* 0x008fe80000000800 */
[----:B----4-:R-:W-:Y:S04]  /*11e0*/  STS [R17+-0x4], R24 ;  /* 0xfffffc1811007388 */ /* 0x010fe80000000800 */
[----:B-----5:R0:W-:Y:S02]  /*11f0*/  STS [R17+0x4], R10 ;  /* 0x0000040a11007388 */ /* 0x0201e40000000800 */
[----:B0-----:R-:W-:Y:S01]  /*1200*/  VIADD R17, R17, 0x10 ;  /* 0x0000001011117836 */ /* 0x001fe20000000000 */
[----:B------:R-:W-:Y:S06]  /*1210*/  @!P1 BRA `(.L_x_9) ;  /* 0xfffffff800909947 */ /* 0x000fec000383ffff */
.L_x_5:
[----:B------:R-:W-:Y:S05]  /*1220*/  BSYNC.RECONVERGENT B0 ;  /* 0x0000000000007941 */ /* 0x000fea0003800200 */
.L_x_4:
[----:B------:R-:W-:Y:S01]  /*1230*/  BAR.SYNC.DEFER_BLOCKING 0x0 ;  /* 0x0000000000007b1d */ /* 0x000fe20000010000 */
[----:B------:R-:W-:Y:S01]  /*1240*/  ISETP.GE.AND P1, PT, R19, 0x1, PT ;  /* 0x000000011300780c */ /* 0x000fe20003f26270 */
[----:B------:R-:W-:Y:S01]  /*1250*/  IMAD.MOV.U32 R2, RZ, RZ, RZ ;  /* 0x000000ffff027224 */ /* 0x000fe200078e00ff */
[----:B------:R-:W-:-:S03]  /*1260*/  ISETP.GE.AND P0, PT, R12, 0x1, PT ;  /* 0x000000010c00780c */ /* 0x000fc60003f06270 */
[----:B------:R-:W0:Y:S01]  /*1270*/  LDCU UR41, c[0x0][0x398] ;  /* 0x00007300ff2977ac */ /* 0x000e220008000800 */
[----:B------:R-:W-:Y:S01]  /*1280*/  BSSY.RECONVERGENT B0, `(.L_x_10) ;  /* 0x000001f000007945 */ /* 0x000fe20003800200 */
[----:B------:R-:W1:Y:S06]  /*1290*/  LDCU.64 UR36, c[0x0][0x388] ;  /* 0x00007100ff2477ac */ /* 0x000e6c0008000a00 */
[----:B------:R-:W-:Y:S05]  /*12a0*/  @!P1 BRA `(.L_x_11) ;  /* 0x0000000000709947 */ /* 0x000fea0003800000 */
[----:B------:R-:W-:Y:S01]  /*12b0*/  VIADD R6, R0, 0x2 ;  /* 0x0000000200067836 */ /* 0x000fe20000000000 */
[----:B------:R-:W-:-:S04]  /*12c0*/  IABS R8, R19 ;  /* 0x0000001300087213 */ /* 0x000fc80000000000 */
[-C--:B------:R-:W-:Y:S02]  /*12d0*/  IABS R4, R6.reuse ;  /* 0x0000000600047213 */ /* 0x080fe40000000000 */
[----:B------:R-:W-:Y:S02]  /*12e0*/  IABS R9, R6 ;  /* 0x0000000600097213 */ /* 0x000fe40000000000 */
[----:B------:R-:W2:Y:S08]  /*12f0*/  I2F.RP R5, R4 ;  /* 0x0000000400057306 */ /* 0x000eb00000209400 */
[----:B--2---:R-:W2:Y:S02]  /*1300*/  MUFU.RCP R5, R5 ;  /* 0x0000000500057308 */ /* 0x004ea40000001000 */
[----:B--2---:R-:W-:-:S06]  /*1310*/  IADD3 R2, PT, PT, R5, 0xffffffe, RZ ;  /* 0x0ffffffe05027810 */ /* 0x004fcc0007ffe0ff */
[----:B------:R2:W3:Y:S02]  /*1320*/  F2I.FTZ.U32.TRUNC.NTZ R3, R2 ;  /* 0x0000000200037305 */ /* 0x0004e4000021f000 */
[----:B--2---:R-:W-:Y:S02]  /*1330*/  IMAD.MOV.U32 R2, RZ, RZ, RZ ;  /* 0x000000ffff027224 */ /* 0x004fe400078e00ff */
[----:B---3--:R-:W-:-:S04]  /*1340*/  IMAD.MOV R7, RZ, RZ, -R3 ;  /* 0x000000ffff077224 */ /* 0x008fc800078e0a03 */
[----:B------:R-:W-:-:S04]  /*1350*/  IMAD R7, R7, R4, RZ ;  /* 0x0000000407077224 */ /* 0x000fc800078e02ff */
[----:B------:R-:W-:-:S04]  /*1360*/  IMAD.HI.U32 R7, R3, R7, R2 ;  /* 0x0000000703077227 */ /* 0x000fc800078e0002 */
[----:B------:R-:W-:Y:S02]  /*1370*/  IMAD.MOV R3, RZ, RZ, -R9 ;  /* 0x000000ffff037224 */ /* 0x000fe400078e0a09 */
[----:B------:R-:W-:-:S04]  /*1380*/  IMAD.HI.U32 R2, R7, R8, RZ ;  /* 0x0000000807027227 */ /* 0x000fc800078e00ff */
[----:B------:R-:W-:-:S05]  /*1390*/  IMAD R3, R2, R3, R8 ;  /* 0x0000000302037224 */ /* 0x000fca00078e0208 */
[----:B------:R-:W-:-:S13]  /*13a0*/  ISETP.GT.U32.AND P1, PT, R4, R3, PT ;  /* 0x000000030400720c */ /* 0x000fda0003f24070 */
[----:B------:R-:W-:Y:S01]  /*13b0*/  @!P1 IMAD.IADD R3, R3, 0x1, -R4 ;  /* 0x0000000103039824 */ /* 0x000fe200078e0a04 */
[----:B------:R-:W-:Y:S02]  /*13c0*/  @!P1 IADD3 R2, PT, PT, R2, 0x1, RZ ;  /* 0x0000000102029810 */ /* 0x000fe40007ffe0ff */
[----:B------:R-:W-:Y:S02]  /*13d0*/  ISETP.NE.AND P1, PT, R6, RZ, PT ;  /* 0x000000ff0600720c */ /* 0x000fe40003f25270 */
[----:B------:R-:W-:Y:S02]  /*13e0*/  ISETP.GE.U32.AND P2, PT, R3, R4, PT ;  /* 0x000000040300720c */ /* 0x000fe40003f46070 */
[----:B------:R-:W-:-:S04]  /*13f0*/  LOP3.LUT R3, R19, R6, RZ, 0x3c, !PT ;  /* 0x0000000613037212 */ /* 0x000fc800078e3cff */
[----:B------:R-:W-:-:S07]  /*1400*/  ISETP.GE.AND P3, PT, R3, RZ, PT ;  /* 0x000000ff0300720c */ /* 0x000fce0003f66270 */
[----:B------:R-:W-:-:S06]  /*1410*/  @P2 VIADD R2, R2, 0x1 ;  /* 0x0000000102022836 */ /* 0x000fcc0000000000 */
[----:B------:R-:W-:Y:S01]  /*1420*/  @!P3 IMAD.MOV R2, RZ, RZ, -R2 ;  /* 0x000000ffff02b224 */ /* 0x000fe200078e0a02 */
[----:B------:R-:W-:-:S05]  /*1430*/  @!P1 LOP3.LUT R2, RZ, R6, RZ, 0x33, !PT ;  /* 0x00000006ff029212 */ /* 0x000fca00078e33ff */
[----:B------:R-:W-:-:S04]  /*1440*/  IMAD.MOV R4, RZ, RZ, -R2 ;  /* 0x000000ffff047224 */ /* 0x000fc800078e0a02 */
[----:B------:R-:W-:-:S04]  /*1450*/  IMAD R3, R6, R4, R19 ;  /* 0x0000000406037224 */ /* 0x000fc800078e0213 */
[----:B------:R-:W-:-:S07]  /*1460*/  IMAD R2, R2, 0xe, R3 ;  /* 0x0000000e02027824 */ /* 0x000fce00078e0203 */
.L_x_11:
[----:B01----:R-:W-:Y:S05]  /*1470*/  BSYNC.RECONVERGENT B0 ;  /* 0x0000000000007941 */ /* 0x003fea0003800200 */
.L_x_10:
[----:B------:R-:W-:Y:S01]  /*1480*/  IMAD.IADD R22, R13, 0x1, R2 ;  /* 0x000000010d167824 */ /* 0x000fe200078e0202 */
[----:B------:R-:W-:Y:S06]  /*1490*/  @!P0 BRA `(.L_x_12) ;  /* 0x0000001800048947 */ /* 0x000fec0003800000 */
[----:B------:R-:W-:Y:S01]  /*14a0*/  IADD3 R23, PT, PT, R19, 0x1, RZ ;  /* 0x0000000113177810 */ /* 0x000fe20007ffe0ff */
[----:B------:R-:W0:Y:S01]  /*14b0*/  LDC R3, c[0x0][0x390] ;  /* 0x0000e400ff037b82 */ /* 0x000e220000000800 */
[----:B------:R-:W-:Y:S01]  /*14c0*/  BSSY.RECONVERGENT B7, `(.L_x_13) ;  /* 0x000008f000077945 */ /* 0x000fe20003800200 */
[----:B------:R-:W-:Y:S01]  /*14d0*/  VIADD R17, R0, 0x2 ;  /* 0x0000000200117836 */ /* 0x000fe20000000000 */
[----:B------:R-:W-:-:S05]  /*14e0*/  VIMNMX R2, PT, PT, R18, R23, !PT ;  /* 0x0000001712027248 */ /* 0x000fca0007fe0100 */
[----:B------:R-:W-:-:S05]  /*14f0*/  IMAD.IADD R2, R2, 0x1, -R19 ;  /* 0x0000000102027824 */ /* 0x000fca00078e0a13 */
[----:B------:R-:W-:-:S04]  /*1500*/  LOP3.LUT R2, R2, 0x1, RZ, 0xc0, !PT ;  /* 0x0000000102027812 */ /* 0x000fc800078ec0ff */
[----:B------:R-:W-:Y:S02]  /*1510*/  ISETP.NE.U32.AND P0, PT, R2, 0x1, PT ;  /* 0x000000010200780c */ /* 0x000fe40003f05070 */
[----:B0-----:R-:W-:-:S11]  /*1520*/  IADD3 R16, PT, PT, R3, -0x3, -R0 ;  /* 0xfffffffd03107810 */ /* 0x001fd60007ffe800 */
[----:B------:R-:W-:Y:S05]  /*1530*/  @P0 BRA `(.L_x_14) ;  /* 0x00000008001c0947 */ /* 0x000fea0003800000 */
[C---:B------:R-:W-:Y:S01]  /*1540*/  ISETP.GE.AND P0, PT, R19.reuse, R16, PT ;  /* 0x000000101300720c */ /* 0x040fe20003f06270 */
[----:B------:R-:W-:Y:S04]  /*1550*/  BSSY.RECONVERGENT B6, `(.L_x_15) ;  /* 0x0000067000067945 */ /* 0x000fe80003800200 */
[----:B------:R-:W-:Y:S01]  /*1560*/  BSSY.RELIABLE B0, `(.L_x_16) ;  /* 0x0000053000007945 */ /* 0x000fe20003800100 */
[----:B------:R-:W-:-:S13]  /*1570*/  ISETP.LE.OR P0, PT, R19, R17, P0 ;  /* 0x000000111300720c */ /* 0x000fda0000703670 */
[----:B------:R-:W-:Y:S05]  /*1580*/  @P0 BRA `(.L_x_17) ;  /* 0x0000000400400947 */ /* 0x000fea0003800000 */
[-C--:B------:R-:W-:Y:S02]  /*1590*/  IABS R4, R17.reuse ;  /* 0x0000001100047213 */ /* 0x080fe40000000000 */
[----:B------:R-:W-:Y:S02]  /*15a0*/  IABS R6, R17 ;  /* 0x0000001100067213 */ /* 0x000fe40000000000 */
[----:B------:R-:W0:Y:S01]  /*15b0*/  I2F.RP R5, R4 ;  /* 0x0000000400057306 */ /* 0x000e220000209400 */
[----:B------:R-:W-:Y:S02]  /*15c0*/  IABS R8, R23 ;  /* 0x0000001700087213 */ /* 0x000fe40000000000 */
[----:B------:R-:W-:-:S05]  /*15d0*/  ISETP.GE.AND P1, PT, R23, RZ, PT ;  /* 0x000000ff1700720c */ /* 0x000fca0003f26270 */
[----:B0-----:R-:W0:Y:S02]  /*15e0*/  MUFU.RCP R5, R5 ;  /* 0x0000000500057308 */ /* 0x001e240000001000 */
[----:B0-----:R-:W-:Y:S01]  /*15f0*/  VIADD R2, R5, 0xffffffe ;  /* 0x0ffffffe05027836 */ /* 0x001fe20000000000 */
[----:B------:R-:W-:-:S05]  /*1600*/  IADD3 R5, PT, PT, RZ, -R6, RZ ;  /* 0x80000006ff057210 */ /* 0x000fca0007ffe0ff */
[----:B------:R0:W1:Y:S02]  /*1610*/  F2I.FTZ.U32.TRUNC.NTZ R3, R2 ;  /* 0x0000000200037305 */ /* 0x000064000021f000 */
[----:B0-----:R-:W-:Y:S02]  /*1620*/  IMAD.MOV.U32 R2, RZ, RZ, RZ ;  /* 0x000000ffff027224 */ /* 0x001fe400078e00ff */
[----:B-1----:R-:W-:-:S04]  /*1630*/  IMAD.MOV R7, RZ, RZ, -R3 ;  /* 0x000000ffff077224 */ /* 0x002fc800078e0a03 */
[----:B------:R-:W-:-:S04]  /*1640*/  IMAD R7, R7, R4, RZ ;  /* 0x0000000407077224 */ /* 0x000fc800078e02ff */
[----:B------:R-:W-:Y:S01]  /*1650*/  IMAD.HI.U32 R6, R3, R7, R2 ;  /* 0x0000000703067227 */ /* 0x000fe200078e0002 */
[----:B------:R-:W-:-:S03]  /*1660*/  LOP3.LUT R7, RZ, R17, RZ, 0x33, !PT ;  /* 0x00000011ff077212 */ /* 0x000fc600078e33ff */
[----:B------:R-:W-:-:S04]  /*1670*/  IMAD.MOV.U32 R3, RZ, RZ, R8 ;  /* 0x000000ffff037224 */ /* 0x000fc800078e0008 */
[----:B------:R-:W-:-:S04]  /*1680*/  IMAD.HI.U32 R2, R6, R3, RZ ;  /* 0x0000000306027227 */ /* 0x000fc800078e00ff */
[----:B------:R-:W-:-:S05]  /*1690*/  IMAD R3, R2, R5, R3 ;  /* 0x0000000502037224 */ /* 0x000fca00078e0203 */
[----:B------:R-:W-:-:S13]  /*16a0*/  ISETP.GT.U32.AND P0, PT, R4, R3, PT ;  /* 0x000000030400720c */ /* 0x000fda0003f04070 */
[----:B------:R-:W-:-:S05]  /*16b0*/  @!P0 IMAD.IADD R3, R3, 0x1, -R4 ;  /* 0x0000000103038824 */ /* 0x000fca00078e0a04 */
[----:B------:R-:W-:-:S13]  /*16c0*/  ISETP.GT.U32.AND P0, PT, R4, R3, PT ;  /* 0x000000030400720c */ /* 0x000fda0003f04070 */
[----:B------:R-:W-:Y:S02]  /*16d0*/  @!P0 IADD3 R3, PT, PT, R3, -R4, RZ ;  /* 0x8000000403038210 */ /* 0x000fe40007ffe0ff */
[----:B------:R-:W-:-:S03]  /*16e0*/  ISETP.NE.AND P0, PT, R17, RZ, PT ;  /* 0x000000ff1100720c */ /* 0x000fc60003f05270 */
[----:B------:R-:W-:-:S05]  /*16f0*/  @!P1 IMAD.MOV R3, RZ, RZ, -R3 ;  /* 0x000000ffff039224 */ /* 0x000fca00078e0a03 */
[----:B------:R-:W-:-:S04]  /*1700*/  SEL R3, R7, R3, !P0 ;  /* 0x0000000307037207 */ /* 0x000fc80004000000 */
[----:B------:R-:W-:-:S13]  /*1710*/  ISETP.NE.AND P1, PT, R3, RZ, PT ;  /* 0x000000ff0300720c */ /* 0x000fda0003f25270 */
[----:B------:R-:W-:Y:S05]  /*1720*/  @!P1 BRA `(.L_x_17) ;  /* 0x0000000000d89947 */ /* 0x000fea0003800000 */
[----:B------:R-:W-:Y:S02]  /*1730*/  IABS R2, R19 ;  /* 0x0000001300027213 */ /* 0x000fe40000000000 */
[----:B------:R-:W-:-:S03]  /*1740*/  ISETP.GE.AND P2, PT, R19, RZ, PT ;  /* 0x000000ff1300720c */ /* 0x000fc60003f46270 */
[----:B------:R-:W-:-:S04]  /*1750*/  IMAD.HI.U32 R6, R6, R2, RZ ;  /* 0x0000000206067227 */ /* 0x000fc800078e00ff */
[----:B------:R-:W-:-:S05]  /*1760*/  IMAD R2, R6, R5, R2 ;  /* 0x0000000506027224 */ /* 0x000fca00078e0202 */
[----:B------:R-:W-:-:S13]  /*1770*/  ISETP.GT.U32.AND P1, PT, R4, R2, PT ;  /* 0x000000020400720c */ /* 0x000fda0003f24070 */
[----:B------:R-:W-:-:S05]  /*1780*/  @!P1 IMAD.IADD R2, R2, 0x1, -R4 ;  /* 0x0000000102029824 */ /* 0x000fca00078e0a04 */
[----:B------:R-:W-:-:S13]  /*1790*/  ISETP.GT.U32.AND P1, PT, R4, R2, PT ;  /* 0x000000020400720c */ /* 0x000fda0003f24070 */
[----:B------:R-:W-:-:S05]  /*17a0*/  @!P1 IMAD.IADD R2, R2, 0x1, -R4 ;  /* 0x0000000102029824 */ /* 0x000fca00078e0a04 */
[----:B------:R-:W-:-:S04]  /*17b0*/  @!P2 IADD3 R2, PT, PT, -R2, RZ, RZ ;  /* 0x000000ff0202a210 */ /* 0x000fc80007ffe1ff */
[----:B------:R-:W-:-:S04]  /*17c0*/  SEL R2, R7, R2, !P0 ;  /* 0x0000000207027207 */ /* 0x000fc80004000000 */
[----:B------:R-:W-:-:S13]  /*17d0*/  ISETP.NE.AND P0, PT, R2, RZ, PT ;  /* 0x000000ff0200720c */ /* 0x000fda0003f05270 */
[----:B------:R-:W-:Y:S05]  /*17e0*/  @P0 BREAK.RELIABLE B0 ;  /* 0x0000000000000942 */ /* 0x000fea0003800100 */
[----:B------:R-:W-:Y:S05]  /*17f0*/  @!P0 BRA `(.L_x_17) ;  /* 0x0000000000a48947 */ /* 0x000fea0003800000 */
[----:B------:R-:W0:Y:S01]  /*1800*/  S2UR UR5, SR_CgaCtaId ;  /* 0x00000000000579c3 */ /* 0x000e220000008800 */
[----:B------:R-:W-:Y:S01]  /*1810*/  UMOV UR4, 0x400 ;  /* 0x0000040000047882 */ /* 0x000fe20000000000 */
[----:B------:R-:W-:Y:S01]  /*1820*/  IMAD.IADD R2, R19, 0x1, -R0 ;  /* 0x0000000113027824 */ /* 0x000fe200078e0a00 */
[----:B0-----:R-:W-:-:S06]  /*1830*/  ULEA UR4, UR5, UR4, 0x18 ;  /* 0x0000000405047291 */ /* 0x001fcc000f8ec0ff */
[----:B------:R-:W-:Y:S02]  /*1840*/  LEA R7, R19, UR4, 0x2 ;  /* 0x0000000413077c11 */ /* 0x000fe4000f8e10ff */
[----:B------:R-:W-:-:S03]  /*1850*/  LEA R4, R2, UR4, 0x2 ;  /* 0x0000000402047c11 */ /* 0x000fc6000f8e10ff */
[----:B------:R-:W-:Y:S01]  /*1860*/  IMAD R6, R0, 0x4, R7 ;  /* 0x0000000400067824 */ /* 0x000fe200078e0207 */
[----:B------:R-:W-:Y:S04]  /*1870*/  LDS R3, [R7+-0x4] ;  /* 0xfffffc0007037984 */ /* 0x000fe80000000800 */
[----:B------:R-:W-:Y:S04]  /*1880*/  LDS R0, [R7] ;  /* 0x0000000007007984 */ /* 0x000fe80000000800 */
[----:B------:R-:W0:Y:S04]  /*1890*/  LDS R2, [R7+0x4] ;  /* 0x0000040007027984 */ /* 0x000e280000000800 */
[----:B------:R-:W-:Y:S04]  /*18a0*/  LDS R5, [R4+-0x8] ;  /* 0xfffff80004057984 */ /* 0x000fe80000000800 */
[----:B------:R-:W1:Y:S01]  /*18b0*/  LDS R6, [R6+0x8] ;  /* 0x0000080006067984 */ /* 0x000e620000000800 */
[----:B0-----:R-:W-:-:S04]  /*18c0*/  IADD3 R0, PT, PT, R2, R3, R0 ;  /* 0x0000000302007210 */ /* 0x001fc80007ffe000 */
[----:B-1----:R-:W-:-:S04]  /*18d0*/  IADD3 R8, PT, PT, R6, R0, R5 ;  /* 0x0000000006087210 */ /* 0x002fc80007ffe005 */
[----:B------:R-:W-:-:S04]  /*18e0*/  IABS R5, R8 ;  /* 0x0000000800057213 */ /* 0x000fc80000000000 */
[----:B------:R-:W0:Y:S08]  /*18f0*/  I2F.RP R0, R5 ;  /* 0x0000000500007306 */ /* 0x000e300000209400 */
[----:B0-----:R-:W0:Y:S02]  /*1900*/  MUFU.RCP R0, R0 ;  /* 0x0000000000007308 */ /* 0x001e240000001000 */
[----:B0-----:R-:W-:-:S06]  /*1910*/  VIADD R2, R0, 0xffffffe ;  /* 0x0ffffffe00027836 */ /* 0x001fcc0000000000 */
[----:B------:R0:W1:Y:S02]  /*1920*/  F2I.FTZ.U32.TRUNC.NTZ R3, R2 ;  /* 0x0000000200037305 */ /* 0x000064000021f000 */
[----:B0-----:R-:W-:Y:S01]  /*1930*/  IMAD.MOV.U32 R2, RZ, RZ, RZ ;  /* 0x000000ffff027224 */ /* 0x001fe200078e00ff */
[----:B-1----:R-:W-:-:S05]  /*1940*/  IADD3 R4, PT, PT, RZ, -R3, RZ ;  /* 0x80000003ff047210 */ /* 0x002fca0007ffe0ff */
[----:B------:R-:W-:Y:S01]  /*1950*/  IMAD R7, R4, R5, RZ ;  /* 0x0000000504077224 */ /* 0x000fe200078e02ff */
[----:B------:R-:W-:-:S03]  /*1960*/  IABS R4, R8 ;  /* 0x0000000800047213 */ /* 0x000fc60000000000 */
[----:B------:R-:W-:-:S04]  /*1970*/  IMAD.HI.U32 R3, R3, R7, R2 ;  /* 0x0000000703037227 */ /* 0x000fc800078e0002 */
[----:B------:R-:W-:Y:S02]  /*1980*/  IMAD.MOV R4, RZ, RZ, -R4 ;  /* 0x000000ffff047224 */ /* 0x000fe400078e0a04 */
[----:B------:R-:W-:Y:S02]  /*1990*/  IMAD.HI.U32 R0, R3, R5, RZ ;  /* 0x0000000503007227 */ /* 0x000fe400078e00ff */
[----:B------:R-:W0:Y:S02]  /*19a0*/  LDC.64 R2, c[0x0][0x388] ;  /* 0x0000e200ff027b82 */ /* 0x000e240000000a00 */
[----:B------:R-:W-:-:S05]  /*19b0*/  IMAD R4, R0, R4, R5 ;  /* 0x0000000400047224 */ /* 0x000fca00078e0205 */
[----:B------:R-:W-:-:S13]  /*19c0*/  ISETP.GT.U32.AND P1, PT, R5, R4, PT ;  /* 0x000000040500720c */ /* 0x000fda0003f24070 */
[----:B------:R-:W-:Y:S01]  /*19d0*/  @!P1 IMAD.IADD R4, R4, 0x1, -R5 ;  /* 0x0000000104049824 */ /* 0x000fe200078e0a05 */
[----:B------:R-:W-:Y:S02]  /*19e0*/  @!P1 IADD3 R0, PT, PT, R0, 0x1, RZ ;  /* 0x0000000100009810 */ /* 0x000fe40007ffe0ff */
[----:B------:R-:W-:Y:S01]  /*19f0*/  ISETP.NE.AND P1, PT, R8, RZ, PT ;  /* 0x000000ff0800720c */ /* 0x000fe20003f25270 */
[----:B0-----:R-:W-:Y:S01]  /*1a00*/  IMAD.WIDE R2, R22, 0x4, R2 ;  /* 0x0000000416027825 */ /* 0x001fe200078e0202 */
[-C--:B------:R-:W-:Y:S02]  /*1a10*/  ISETP.GE.U32.AND P0, PT, R4, R5.reuse, PT ;  /* 0x000000050400720c */ /* 0x080fe40003f06070 */
[----:B------:R-:W-:-:S04]  /*1a20*/  LOP3.LUT R4, R8, R5, RZ, 0x3c, !PT ;  /* 0x0000000508047212 */ /* 0x000fc800078e3cff */
[----:B------:R-:W-:-:S07]  /*1a30*/  ISETP.GE.AND P2, PT, R4, RZ, PT ;  /* 0x000000ff0400720c */ /* 0x000fce0003f46270 */
[----:B------:R-:W-:-:S06]  /*1a40*/  @P0 VIADD R0, R0, 0x1 ;  /* 0x0000000100000836 */ /* 0x000fcc0000000000 */
[----:B------:R-:W-:Y:S01]  /*1a50*/  @!P2 IMAD.MOV R0, RZ, RZ, -R0 ;  /* 0x000000ffff00a224 */ /* 0x000fe200078e0a00 */
[----:B------:R-:W-:-:S05]  /*1a60*/  @!P1 LOP3.LUT R0, RZ, R5, RZ, 0x33, !PT ;  /* 0x00000005ff009212 */ /* 0x000fca00078e33ff */
[----:B------:R1:W-:Y:S01]  /*1a70*/  STG.E desc[UR38][R2.64], R0 ;  /* 0x0000000002007986 */ /* 0x0003e2000c101926 */
[----:B------:R-:W-:Y:S05]  /*1a80*/  BRA `(.L_x_18) ;  /* 0x00000000004c7947 */ /* 0x000fea0003800000 */
.L_x_17:
[----:B------:R-:W-:Y:S05]  /*1a90*/  BSYNC.RELIABLE B0 ;  /* 0x0000000000007941 */ /* 0x000fea0003800100 */
.L_x_16:
[----:B------:R-:W-:-:S09]  /*1aa0*/  UISETP.NE.AND UP0, UPT, UR40, URZ, UPT ;  /* 0x000000ff2800728c */ /* 0x000fd2000bf05270 */
[----:B------:R-:W-:Y:S05]  /*1ab0*/  BRA.U UP0, `(.L_x_19) ;  /* 0x0000000100207547 */ /* 0x000fea000b800000 */
[----:B------:R-:W-:Y:S01]  /*1ac0*/  MOV R0, 0x0 ;  /* 0x0000000000007802 */ /* 0x000fe20000000f00 */
[----:B------:R-:W0:Y:S01]  /*1ad0*/  LDCU.64 UR4, c[0x4][0x8] ;  /* 0x01000100ff0477ac */ /* 0x000e220008000a00 */
[----:B------:R-:W-:Y:S02]  /*1ae0*/  CS2R R6, SRZ ;  /* 0x0000000000067805 */ /* 0x000fe4000001ff00 */
[----:B------:R1:W2:Y:S01]  /*1af0*/  LDC.64 R2, c[0x4][R0] ;  /* 0x0100000000027b82 */ /* 0x0002a20000000a00 */
[----:B0-----:R-:W-:Y:S01]  /*1b00*/  IMAD.U32 R4, RZ, RZ, UR4 ;  /* 0x00000004ff047e24 */ /* 0x001fe2000f8e00ff */
[----:B-1----:R-:W-:-:S07]  /*1b10*/  MOV R5, UR5 ;  /* 0x0000000500057c02 */ /* 0x002fce0008000f00 */
[----:B------:R-:W-:-:S07]  /*1b20*/  LEPC R20, `(.L_x_19) ;  /* 0x000000001014794e */ /* 0x000fce0000000000 */
[----:B--2---:R-:W-:Y:S05]  /*1b30*/  CALL.ABS.NOINC R2 ;  /* 0x0000000002007343 */ /* 0x004fea0003c00000 */
.L_x_19:
[----:B------:R-:W0:Y:S01]  /*1b40*/  S2UR UR5, SR_CgaCtaId ;  /* 0x00000000000579c3 */ /* 0x000e220000008800 */
[----:B------:R-:W-:-:S07]  /*1b50*/  UMOV UR4, 0x400 ;  /* 0x0000040000047882 */ /* 0x000fce0000000000 */
[----:B------:R-:W1:Y:S01]  /*1b60*/  LDC.64 R2, c[0x0][0x388] ;  /* 0x0000e200ff027b82 */ /* 0x000e620000000a00 */
[----:B0-----:R-:W-:-:S06]  /*1b70*/  ULEA UR4, UR5, UR4, 0x18 ;  /* 0x0000000405047291 */ /* 0x001fcc000f8ec0ff */
[----:B------:R-:W-:Y:S01]  /*1b80*/  LEA R5, R19, UR4, 0x2 ;  /* 0x0000000413057c11 */ /* 0x000fe2000f8e10ff */
[----:B-1----:R-:W-:-:S05]  /*1b90*/  IMAD.WIDE R2, R22, 0x4, R2 ;  /* 0x0000000416027825 */ /* 0x002fca00078e0202 */
[----:B------:R-:W0:Y:S04]  /*1ba0*/  LDS R5, [R5] ;  /* 0x0000000005057984 */ /* 0x000e280000000800 */
[----:B0-----:R0:W-:Y:S02]  /*1bb0*/  STG.E desc[UR38][R2.64], R5 ;  /* 0x0000000502007986 */ /* 0x0011e4000c101926 */
.L_x_18:
[----:B------:R-:W-:Y:S05]  /*1bc0*/  BSYNC.RECONVERGENT B6 ;  /* 0x0000000000067941 */ /* 0x000fea0003800200 */
.L_x_15:
[-C--:B-1----:R-:W-:Y:S01]  /*1bd0*/  IABS R0, R17.reuse ;  /* 0x0000001100007213 */ /* 0x082fe20000000000 */
[----:B------:R-:W1:Y:S01]  /*1be0*/  LDCU UR4, c[0x0][0x398] ;  /* 0x00007300ff0477ac */ /* 0x000e620008000800 */
[----:B------:R-:W-:Y:S02]  /*1bf0*/  IABS R6, R17 ;  /* 0x0000001100067213 */ /* 0x000fe40000000000 */
[----:B------:R-:W2:Y:S01]  /*1c00*/  I2F.RP R4, R0 ;  /* 0x0000000000047306 */ /* 0x000ea20000209400 */
[----:B------:R-:W-:Y:S02]  /*1c10*/  ISETP.GE.AND P1, PT, R23, RZ, PT ;  /* 0x000000ff1700720c */ /* 0x000fe40003f26270 */
[----:B------:R-:W-:Y:S01]  /*1c20*/  IMAD.MOV R6, RZ, RZ, -R6 ;  /* 0x000000ffff067224 */ /* 0x000fe200078e0a06 */
[----:B------:R-:W-:Y:S02]  /*1c30*/  ISETP.NE.AND P2, PT, R17, RZ, PT ;  /* 0x000000ff1100720c */ /* 0x000fe40003f45270 */
[----:B------:R-:W-:-:S02]  /*1c40*/  MOV R19, R23 ;  /* 0x0000001700137202 */ /* 0x000fc40000000f00 */
[----:B--2---:R-:W0:Y:S02]  /*1c50*/  MUFU.RCP R4, R4 ;  /* 0x0000000400047308 */ /* 0x004e240000001000 */
[----:B0-----:R-:W-:Y:S01]  /*1c60*/  VIADD R2, R4, 0xffffffe ;  /* 0x0ffffffe04027836 */ /* 0x001fe20000000000 */
[----:B------:R-:W-:-:S05]  /*1c70*/  IABS R4, R23 ;  /* 0x0000001700047213 */ /* 0x000fca0000000000 */
[----:B------:R0:W2:Y:S02]  /*1c80*/  F2I.FTZ.U32.TRUNC.NTZ R3, R2 ;  /* 0x0000000200037305 */ /* 0x0000a4000021f000 */
[----:B0-----:R-:W-:Y:S02]  /*1c90*/  HFMA2 R2, -RZ, RZ, 0, 0 ;  /* 0x00000000ff027431 */ /* 0x001fe400000001ff */
[----:B--2---:R-:W-:-:S04]  /*1ca0*/  IMAD.MOV R5, RZ, RZ, -R3 ;  /* 0x000000ffff057224 */ /* 0x004fc800078e0a03 */
[----:B------:R-:W-:-:S04]  /*1cb0*/  IMAD R5, R5, R0, RZ ;  /* 0x0000000005057224 */ /* 0x000fc800078e02ff */
[----:B------:R-:W-:-:S04]  /*1cc0*/  IMAD.HI.U32 R5, R3, R5, R2 ;  /* 0x0000000503057227 */ /* 0x000fc800078e0002 */
[----:B------:R-:W-:Y:S02]  /*1cd0*/  IMAD.MOV.U32 R3, RZ, RZ, R6 ;  /* 0x000000ffff037224 */ /* 0x000fe400078e0006 */
[----:B------:R-:W-:-:S04]  /*1ce0*/  IMAD.HI.U32 R5, R5, R4, RZ ;  /* 0x0000000405057227 */ /* 0x000fc800078e00ff */
[----:B------:R-:W-:-:S05]  /*1cf0*/  IMAD R3, R5, R3, R4 ;  /* 0x0000000305037224 */ /* 0x000fca00078e0204 */
[----:B------:R-:W-:-:S13]  /*1d00*/  ISETP.GT.U32.AND P0, PT, R0, R3, PT ;  /* 0x000000030000720c */ /* 0x000fda0003f04070 */
[----:B------:R-:W-:-:S05]  /*1d10*/  @!P0 IMAD.IADD R3, R3, 0x1, -R0 ;  /* 0x0000000103038824 */ /* 0x000fca00078e0a00 */
[----:B------:R-:W-:-:S13]  /*1d20*/  ISETP.GT.U32.AND P0, PT, R0, R3, PT ;  /* 0x000000030000720c */ /* 0x000fda0003f04070 */
[----:B------:R-:W-:-:S05]  /*1d30*/  @!P0 IMAD.IADD R3, R3, 0x1, -R0 ;  /* 0x0000000103038824 */ /* 0x000fca00078e0a00 */
[----:B------:R-:W-:-:S05]  /*1d40*/  MOV R0, R3 ;  /* 0x0000000300007202 */ /* 0x000fca0000000f00 */
[----:B------:R-:W-:Y:S01]  /*1d50*/  @!P1 IMAD.MOV R0, RZ, RZ, -R0 ;  /* 0x000000ffff009224 */ /* 0x000fe200078e0a00 */
[----:B------:R-:W-:-:S04]  /*1d60*/  @!P2 LOP3.LUT R0, RZ, R17, RZ, 0x33, !PT ;  /* 0x00000011ff00a212 */ /* 0x000fc800078e33ff */
[----:B------:R-:W-:Y:S01]  /*1d70*/  ISETP.NE.AND P0, PT, R0, RZ, PT ;  /* 0x000000ff0000720c */ /* 0x000fe20003f05270 */
[----:B-1----:R-:W-:-:S12]  /*1d80*/  VIADD R0, R22, -UR4 ;  /* 0x8000000416007c36 */ /* 0x002fd80008000000 */
[----:B------:R-:W-:-:S04]  /*1d90*/  @!P0 VIADD R22, R0, 0xc ;  /* 0x0000000c00168836 */ /* 0x000fc80000000000 */
[----:B------:R-:W-:-:S07]  /*1da0*/  VIADD R22, R22, 0x1 ;  /* 0x0000000116167836 */ /* 0x000fce0000000000 */
.L_x_14:
[----:B------:R-:W-:Y:S05]  /*1db0*/  BSYNC.RECONVERGENT B7 ;  /* 0x0000000000077941 */ /* 0x000fea0003800200 */
.L_x_13:
[----:B------:R-:W-:-:S13]  /*1dc0*/  ISETP.GE.AND P0, PT, R23, R18, PT ;  /* 0x000000121700720c */ /* 0x000fda0003f06270 */
[----:B------:R-:W-:Y:S05]  /*1dd0*/  @P0 BRA `(.L_x_12) ;  /* 0x0000000c00b40947 */ /* 0x000fea0003800000 */
[----:B------:R-:W0:Y:S01]  /*1de0*/  S2R R3, SR_CgaCtaId ;  /* 0x0000000000037919 */ /* 0x000e220000008800 */
[----:B------:R-:W-:-:S04]  /*1df0*/  MOV R24, 0x400 ;  /* 0x0000040000187802 */ /* 0x000fc80000000f00 */
[----:B0-----:R-:W-:-:S07]  /*1e00*/  LEA R24, R3, R24, 0x18 ;  /* 0x0000001803187211 */ /* 0x001fce00078ec0ff */
.L_x_30:
[----:B------:R-:W0:Y:S01]  /*1e10*/  LDC R0, c[0x0][0x398] ;  /* 0x0000e600ff007b82 */ /* 0x000e220000000800 */
[C---:B------:R-:W-:Y:S01]  /*1e20*/  ISETP.GE.AND P0, PT, R19.reuse, R16, PT ;  /* 0x000000101300720c */ /* 0x040fe20003f06270 */
[----:B------:R-:W-:Y:S04]  /*1e30*/  BSSY.RECONVERGENT B6, `(.L_x_20) ;  /* 0x0000064000067945 */ /* 0x000fe80003800200 */
[----:B------:R-:W-:Y:S01]  /*1e40*/  BSSY.RELIABLE B0, `(.L_x_21) ;  /* 0x0000053000007945 */ /* 0x000fe20003800100 */
[C---:B------:R-:W-:Y:S01]  /*1e50*/  IMAD R23, R19.reuse, 0x4, R24 ;  /* 0x0000000413177824 */ /* 0x040fe200078e0218 */
[C---:B------:R-:W-:Y:S01]  /*1e60*/  ISETP.LE.OR P0, PT, R19.reuse, R17, P0 ;  /* 0x000000111300720c */ /* 0x040fe20000703670 */
[----:B0-----:R-:W-:-:S05]  /*1e70*/  IMAD.IADD R25, R19, 0x1, -R0 ;  /* 0x0000000113197824 */ /* 0x001fca00078e0a00 */
[----:B------:R-:W-:-:S07]  /*1e80*/  LEA R25, R25, R24, 0x2 ;  /* 0x0000001819197211 */ /* 0x000fce00078e10ff */
[----:B------:R-:W-:Y:S05]  /*1e90*/  @P0 BRA `(.L_x_22) ;  /* 0x0000000400340947 */ /* 0x000fea0003800000 */
[-C--:B------:R-:W-:Y:S01]  /*1ea0*/  IABS R2, R17.reuse ;  /* 0x0000001100027213 */ /* 0x080fe20000000000 */
[----:B------:R-:W-:Y:S01]  /*1eb0*/  VIADD R3, R19, 0x1 ;  /* 0x0000000113037836 */ /* 0x000fe20000000000 */
[----:B------:R-:W-:Y:S02]  /*1ec0*/  IABS R9, R17 ;  /* 0x0000001100097213 */ /* 0x000fe40000000000 */
[----:B------:R-:W0:Y:S02]  /*1ed0*/  I2F.RP R6, R2 ;  /* 0x0000000200067306 */ /* 0x000e240000209400 */
[----:B------:R-:W-:Y:S02]  /*1ee0*/  IABS R8, R3 ;  /* 0x0000000300087213 */ /* 0x000fe40000000000 */
[----:B------:R-:W-:-:S04]  /*1ef0*/  ISETP.GE.AND P1, PT, R3, RZ, PT ;  /* 0x000000ff0300720c */ /* 0x000fc80003f26270 */
[----:B0-----:R-:W0:Y:S02]  /*1f00*/  MUFU.RCP R6, R6 ;  /* 0x0000000600067308 */ /* 0x001e240000001000 */
[----:B0-----:R-:W-:Y:S01]  /*1f10*/  VIADD R4, R6, 0xffffffe ;  /* 0x0ffffffe06047836 */ /* 0x001fe20000000000 */
[----:B------:R-:W-:-:S05]  /*1f20*/  IADD3 R6, PT, PT, RZ, -R9, RZ ;  /* 0x80000009ff067210 */ /* 0x000fca0007ffe0ff */
[----:B------:R0:W1:Y:S02]  /*1f30*/  F2I.FTZ.U32.TRUNC.NTZ R5, R4 ;  /* 0x0000000400057305 */ /* 0x000064000021f000 */
[----:B0-----:R-:W-:Y:S02]  /*1f40*/  IMAD.MOV.U32 R4, RZ, RZ, RZ ;  /* 0x000000ffff047224 */ /* 0x001fe400078e00ff */
[----:B-1----:R-:W-:-:S04]  /*1f50*/  IMAD.MOV R7, RZ, RZ, -R5 ;  /* 0x000000ffff077224 */ /* 0x002fc800078e0a05 */
[----:B------:R-:W-:-:S04]  /*1f60*/  IMAD R7, R7, R2, RZ ;  /* 0x0000000207077224 */ /* 0x000fc800078e02ff */
[----:B------:R-:W-:-:S04]  /*1f70*/  IMAD.HI.U32 R7, R5, R7, R4 ;  /* 0x0000000705077227 */ /* 0x000fc800078e0004 */
[----:B------:R-:W-:Y:S01]  /*1f80*/  IMAD.MOV.U32 R5, RZ, RZ, R8 ;  /* 0x000000ffff057224 */ /* 0x000fe200078e0008 */
[----:B------:R-:W-:-:S03]  /*1f90*/  LOP3.LUT R8, RZ, R17, RZ, 0x33, !PT ;  /* 0x00000011ff087212 */ /* 0x000fc600078e33ff */
        /* <DEDUP_REMOVED lines=32> */
[-C--:B------:R-:W-:Y:S02]  /*21a0*/  IABS R4, R9.reuse ;  /* 0x0000000900047213 */ /* 0x080fe40000000000 */
[----:B------:R-:W-:Y:S02]  /*21b0*/  IABS R6, R9 ;  /* 0x0000000900067213 */ /* 0x000fe40000000000 */
[----:B------:R-:W0:Y:S03]  /*21c0*/  I2F.RP R5, R4 ;  /* 0x0000000400057306 */ /* 0x000e260000209400 */
[----:B------:R-:W-:-:S05]  /*21d0*/  IMAD.MOV R6, RZ, RZ, -R6 ;  /* 0x000000ffff067224 */ /* 0x000fca00078e0a06 */
[----:B0-----:R-:W0:Y:S02]  /*21e0*/  MUFU.RCP R5, R5 ;  /* 0x0000000500057308 */ /* 0x001e240000001000 */
[----:B0-----:R-:W-:-:S06]  /*21f0*/  VIADD R2, R5, 0xffffffe ;  /* 0x0ffffffe05027836 */ /* 0x001fcc0000000000 */
[----:B------:R0:W1:Y:S02]  /*2200*/  F2I.FTZ.U32.TRUNC.NTZ R3, R2 ;  /* 0x0000000200037305 */ /* 0x000064000021f000 */
[----:B0-----:R-:W-:Y:S02]  /*2210*/  HFMA2 R2, -RZ, RZ, 0, 0 ;  /* 0x00000000ff027431 */ /* 0x001fe400000001ff */
[----:B-1----:R-:W-:-:S04]  /*2220*/  IMAD.MOV R7, RZ, RZ, -R3 ;  /* 0x000000ffff077224 */ /* 0x002fc800078e0a03 */
[----:B------:R-:W-:-:S04]  /*2230*/  IMAD R7, R7, R4, RZ ;  /* 0x0000000407077224 */ /* 0x000fc800078e02ff */
[----:B------:R-:W-:Y:S01]  /*2240*/  IMAD.HI.U32 R3, R3, R7, R2 ;  /* 0x0000000703037227 */ /* 0x000fe200078e0002 */
[----:B------:R-:W-:-:S04]  /*2250*/  LOP3.LUT R2, R9, R4, RZ, 0x3c, !PT ;  /* 0x0000000409027212 */ /* 0x000fc800078e3cff */
[----:B------:R-:W-:Y:S01]  /*2260*/  ISETP.GE.AND P2, PT, R2, RZ, PT ;  /* 0x000000ff0200720c */ /* 0x000fe20003f46270 */
[----:B------:R-:W-:-:S04]  /*2270*/  IMAD.HI.U32 R3, R3, R4, RZ ;  /* 0x0000000403037227 */ /* 0x000fc800078e00ff */
[----:B------:R-:W-:Y:S02]  /*2280*/  IMAD R5, R3, R6, R4 ;  /* 0x0000000603057224 */ /* 0x000fe400078e0204 */
[----:B------:R-:W-:-:S03]  /*2290*/  IMAD.U32 R2, RZ, RZ, UR36 ;  /* 0x00000024ff027e24 */ /* 0x000fc6000f8e00ff */
[----:B------:R-:W-:-:S13]  /*22a0*/  ISETP.GT.U32.AND P1, PT, R4, R5, PT ;  /* 0x000000050400720c */ /* 0x000fda0003f24070 */
[----:B------:R-:W-:Y:S02]  /*22b0*/  @!P1 IMAD.IADD R5, R5, 0x1, -R4 ;  /* 0x0000000105059824 */ /* 0x000fe400078e0a04 */
[----:B------:R-:W-:Y:S01]  /*22c0*/  @!P1 VIADD R3, R3, 0x1 ;  /* 0x0000000103039836 */ /* 0x000fe20000000000 */
[----:B------:R-:W-:Y:S02]  /*22d0*/  ISETP.NE.AND P1, PT, R9, RZ, PT ;  /* 0x000000ff0900720c */ /* 0x000fe40003f25270 */
[----:B------:R-:W-:-:S13]  /*22e0*/  ISETP.GE.U32.AND P0, PT, R5, R4, PT ;  /* 0x000000040500720c */ /* 0x000fda0003f06070 */
[----:B------:R-:W-:-:S05]  /*22f0*/  @P0 IADD3 R3, PT, PT, R3, 0x1, RZ ;  /* 0x0000000103030810 */ /* 0x000fca0007ffe0ff */
[----:B------:R-:W-:Y:S02]  /*2300*/  IMAD.MOV.U32 R5, RZ, RZ, R3 ;  /* 0x000000ffff057224 */ /* 0x000fe400078e0003 */
[----:B------:R-:W-:-:S03]  /*2310*/  IMAD.U32 R3, RZ, RZ, UR37 ;  /* 0x00000025ff037e24 */ /* 0x000fc6000f8e00ff */
[----:B------:R-:W-:Y:S01]  /*2320*/  @!P2 IADD3 R5, PT, PT, -R5, RZ, RZ ;  /* 0x000000ff0505a210 */ /* 0x000fe20007ffe1ff */
[----:B------:R-:W-:Y:S01]  /*2330*/  IMAD.WIDE R6, R22, 0x4, R2 ;  /* 0x0000000416067825 */ /* 0x000fe200078e0202 */
[----:B------:R-:W-:-:S05]  /*2340*/  @!P1 LOP3.LUT R5, RZ, R4, RZ, 0x33, !PT ;  /* 0x00000004ff059212 */ /* 0x000fca00078e33ff */
[----:B------:R0:W-:Y:S01]  /*2350*/  STG.E desc[UR38][R6.64], R5 ;  /* 0x0000000506007986 */ /* 0x0001e2000c101926 */
[----:B------:R-:W-:Y:S05]  /*2360*/  BRA `(.L_x_23) ;  /* 0x0000000000407947 */ /* 0x000fea0003800000 */
.L_x_22:
[----:B------:R-:W-:Y:S05]  /*2370*/  BSYNC.RELIABLE B0 ;  /* 0x0000000000007941 */ /* 0x000fea0003800100 */
.L_x_21:
[----:B------:R-:W-:-:S09]  /*2380*/  UISETP.NE.AND UP0, UPT, UR40, URZ, UPT ;  /* 0x000000ff2800728c */ /* 0x000fd2000bf05270 */
[----:B------:R-:W-:Y:S05]  /*2390*/  BRA.U UP0, `(.L_x_24) ;  /* 0x0000000100207547 */ /* 0x000fea000b800000 */
[----:B------:R-:W-:Y:S01]  /*23a0*/  MOV R2, 0x0 ;  /* 0x0000000000027802 */ /* 0x000fe20000000f00 */
[----:B------:R-:W0:Y:S01]  /*23b0*/  LDCU.64 UR4, c[0x4][0x8] ;  /* 0x01000100ff0477ac */ /* 0x000e220008000a00 */
[----:B------:R-:W-:-:S04]  /*23c0*/  CS2R R6, SRZ ;  /* 0x0000000000067805 */ /* 0x000fc8000001ff00 */
[----:B------:R-:W1:Y:S01]  /*23d0*/  LDC.64 R2, c[0x4][R2] ;  /* 0x0100000002027b82 */ /* 0x000e620000000a00 */
[----:B0-----:R-:W-:Y:S02]  /*23e0*/  IMAD.U32 R4, RZ, RZ, UR4 ;  /* 0x00000004ff047e24 */ /* 0x001fe4000f8e00ff */
[----:B------:R-:W-:-:S07]  /*23f0*/  IMAD.U32 R5, RZ, RZ, UR5 ;  /* 0x00000005ff057e24 */ /* 0x000fce000f8e00ff */
[----:B------:R-:W-:-:S07]  /*2400*/  LEPC R20, `(.L_x_24) ;  /* 0x000000001014794e */ /* 0x000fce0000000000 */
[----:B-1----:R-:W-:Y:S05]  /*2410*/  CALL.ABS.NOINC R2 ;  /* 0x0000000002007343 */ /* 0x002fea0003c00000 */
.L_x_24:
[----:B------:R-:W0:Y:S01]  /*2420*/  LDS R0, [R23] ;  /* 0x0000000017007984 */ /* 0x000e220000000800 */
[----:B------:R-:W-:Y:S01]  /*2430*/  MOV R3, UR37 ;  /* 0x0000002500037c02 */ /* 0x000fe20008000f00 */
[----:B------:R-:W-:-:S04]  /*2440*/  IMAD.U32 R2, RZ, RZ, UR36 ;  /* 0x00000024ff027e24 */ /* 0x000fc8000f8e00ff */
[----:B------:R-:W-:-:S05]  /*2450*/  IMAD.WIDE R4, R22, 0x4, R2 ;  /* 0x0000000416047825 */ /* 0x000fca00078e0202 */
[----:B0-----:R1:W-:Y:S02]  /*2460*/  STG.E desc[UR38][R4.64], R0 ;  /* 0x0000000004007986 */ /* 0x0013e4000c101926 */
.L_x_23:
[----:B------:R-:W-:Y:S05]  /*2470*/  BSYNC.RECONVERGENT B6 ;  /* 0x0000000000067941 */ /* 0x000fea0003800200 */
.L_x_20:
[-C--:B-1----:R-:W-:Y:S01]  /*2480*/  IABS R4, R17.reuse ;  /* 0x0000001100047213 */ /* 0x082fe20000000000 */
[----:B------:R-:W-:Y:S01]  /*2490*/  VIADD R9, R19, 0x1 ;  /* 0x0000000113097836 */ /* 0x000fe20000000000 */
[----:B0-----:R-:W-:Y:S01]  /*24a0*/  IABS R6, R17 ;  /* 0x0000001100067213 */ /* 0x001fe20000000000 */
[----:B------:R-:W-:Y:S01]  /*24b0*/  BSSY.RECONVERGENT B6, `(.L_x_25) ;  /* 0x000005f000067945 */ /* 0x000fe20003800200 */
[----:B------:R-:W0:Y:S01]  /*24c0*/  I2F.RP R5, R4 ;  /* 0x0000000400057306 */ /* 0x000e220000209400 */
[----:B------:R-:W-:Y:S02]  /*24d0*/  ISETP.NE.AND P2, PT, R17, RZ, PT ;  /* 0x000000ff1100720c */ /* 0x000fe40003f45270 */
[----:B------:R-:W-:Y:S01]  /*24e0*/  BSSY.RELIABLE B0, `(.L_x_26) ;  /* 0x000004d000007945 */ /* 0x000fe20003800100 */
[----:B------:R-:W-:Y:S01]  /*24f0*/  IADD3 R10, PT, PT, RZ, -R6, RZ ;  /* 0x80000006ff0a7210 */ /* 0x000fe20007ffe0ff */
[----:B------:R-:W-:Y:S01]  /*2500*/  IMAD.MOV.U32 R6, RZ, RZ, RZ ;  /* 0x000000ffff067224 */ /* 0x000fe200078e00ff */
[----:B------:R-:W-:-:S02]  /*2510*/  IABS R8, R9 ;  /* 0x0000000900087213 */ /* 0x000fc40000000000 */
[----:B------:R-:W-:Y:S01]  /*2520*/  ISETP.GE.AND P1, PT, R9, RZ, PT ;  /* 0x000000ff0900720c */ /* 0x000fe20003f26270 */
[----:B0-----:R-:W0:Y:S02]  /*2530*/  MUFU.RCP R5, R5 ;  /* 0x0000000500057308 */ /* 0x001e240000001000 */
[----:B0-----:R-:W-:-:S06]  /*2540*/  VIADD R7, R5, 0xffffffe ;  /* 0x0ffffffe05077836 */ /* 0x001fcc0000000000 */
[----:B------:R-:W0:Y:S02]  /*2550*/  F2I.FTZ.U32.TRUNC.NTZ R7, R7 ;  /* 0x0000000700077305 */ /* 0x000e24000021f000 */
[----:B0-----:R-:W-:-:S04]  /*2560*/  IMAD.MOV R11, RZ, RZ, -R7 ;  /* 0x000000ffff0b7224 */ /* 0x001fc800078e0a07 */
[----:B------:R-:W-:-:S04]  /*2570*/  IMAD R11, R11, R4, RZ ;  /* 0x000000040b0b7224 */ /* 0x000fc800078e02ff */
[----:B------:R-:W-:-:S04]  /*2580*/  IMAD.HI.U32 R11, R7, R11, R6 ;  /* 0x0000000b070b7227 */ /* 0x000fc800078e0006 */
[----:B------:R-:W-:Y:S02]  /*2590*/  IMAD.MOV.U32 R6, RZ, RZ, R8 ;  /* 0x000000ffff067224 */ /* 0x000fe400078e0008 */
[----:B------:R-:W-:Y:S01]  /*25a0*/  IMAD.MOV.U32 R8, RZ, RZ, R10 ;  /* 0x000000ffff087224 */ /* 0x000fe200078e000a */
[----:B------:R-:W-:Y:S01]  /*25b0*/  LOP3.LUT R10, RZ, R17, RZ, 0x33, !PT ;  /* 0x00000011ff0a7212 */ /* 0x000fe200078e33ff */
[----:B------:R-:W-:-:S04]  /*25c0*/  IMAD.HI.U32 R5, R11, R6, RZ ;  /* 0x000000060b057227 */ /* 0x000fc800078e00ff */
[----:B------:R-:W-:Y:S02]  /*25d0*/  IMAD R7, R5, R8, R6 ;  /* 0x0000000805077224 */ /* 0x000fe400078e0206 */
[----:B------:R-:W0:Y:S03]  /*25e0*/  LDC R5, c[0x0][0x398] ;  /* 0x0000e600ff057b82 */ /* 0x000e260000000800 */
[----:B------:R-:W-:-:S13]  /*25f0*/  ISETP.GT.U32.AND P0, PT, R4, R7, PT ;  /* 0x000000070400720c */ /* 0x000fda0003f04070 */
[----:B------:R-:W-:-:S04]  /*2600*/  @!P0 IADD3 R7, PT, PT, R7, -R4, RZ ;  /* 0x8000000407078210 */ /* 0x000fc80007ffe0ff */
[----:B------:R-:W-:Y:S01]  /*2610*/  ISETP.GT.U32.AND P0, PT, R4, R7, PT ;  /* 0x000000070400720c */ /* 0x000fe20003f04070 */
[----:B0-----:R-:W-:-:S12]  /*2620*/  IMAD.IADD R6, R22, 0x1, -R5 ;  /* 0x0000000116067824 */ /* 0x001fd800078e0a05 */
[----:B------:R-:W-:-:S04]  /*2630*/  @!P0 IMAD.IADD R7, R7, 0x1, -R4 ;  /* 0x0000000107078824 */ /* 0x000fc800078e0a04 */
[----:B------:R-:W-:Y:S01]  /*2640*/  @!P1 IMAD.MOV R7, RZ, RZ, -R7 ;  /* 0x000000ffff079224 */ /* 0x000fe200078e0a07 */
[----:B------:R-:W-:-:S04]  /*2650*/  ISETP.GE.AND P1, PT, R9, R16, PT ;  /* 0x000000100900720c */ /* 0x000fc80003f26270 */
[----:B------:R-:W-:Y:S02]  /*2660*/  SEL R7, R10, R7, !P2 ;  /* 0x000000070a077207 */ /* 0x000fe40005000000 */
[----:B------:R-:W-:Y:S02]  /*2670*/  ISETP.LT.OR P1, PT, R19, R17, P1 ;  /* 0x000000111300720c */ /* 0x000fe40000f21670 */
[----:B------:R-:W-:-:S13]  /*2680*/  ISETP.NE.AND P0, PT, R7, RZ, PT ;  /* 0x000000ff0700720c */ /* 0x000fda0003f05270 */
[----:B------:R-:W-:Y:S01]  /*2690*/  @!P0 IADD3 R22, PT, PT, R6, 0xc, RZ ;  /* 0x0000000c06168810 */ /* 0x000fe20007ffe0ff */
[----:B------:R-:W-:Y:S06]  /*26a0*/  @P1 BRA `(.L_x_27) ;  /* 0x0000000000c01947 */ /* 0x000fec0003800000 */
[----:B------:R-:W-:-:S05]  /*26b0*/  VIADD R9, R19, 0x2 ;  /* 0x0000000213097836 */ /* 0x000fca0000000000 */
        /* <DEDUP_REMOVED lines=10> */
[----:B------:R-:W-:-:S13]  /*2760*/  ISETP.EQ.OR P0, PT, R7, RZ, !P0 ;  /* 0x000000ff0700720c */ /* 0x000fda0004702670 */
[----:B------:R-:W-:Y:S05]  /*2770*/  @!P0 BREAK.RELIABLE B0 ;  /* 0x0000000000008942 */ /* 0x000fea0003800100 */
[----:B------:R-:W-:Y:S05]  /*2780*/  @P0 BRA `(.L_x_27) ;  /* 0x0000000000880947 */ /* 0x000fea0003800000 */
[----:B------:R-:W-:Y:S01]  /*2790*/  VIADD R4, R23, 0x4 ;  /* 0x0000000417047836 */ /* 0x000fe20000000000 */
[----:B------:R-:W-:Y:S01]  /*27a0*/  LDS R7, [R23+0x4] ;  /* 0x0000040017077984 */ /* 0x000fe20000000800 */
[----:B------:R-:W-:-:S03]  /*27b0*/  IMAD.WIDE R2, R22, 0x4, R2 ;  /* 0x0000000416027825 */ /* 0x000fc600078e0202 */
[----:B------:R-:W-:Y:S01]  /*27c0*/  LDS R25, [R25+-0x4] ;  /* 0xfffffc0019197984 */ /* 0x000fe20000000800 */
[----:B------:R-:W-:-:S03]  /*27d0*/  IMAD R6, R5, 0x4, R4 ;  /* 0x0000000405067824 */ /* 0x000fc600078e0204 */
[----:B------:R-:W0:Y:S04]  /*27e0*/  LDS R4, [R23+0x8] ;  /* 0x0000080017047984 */ /* 0x000e280000000800 */
        /* <DEDUP_REMOVED lines=17> */
[----:B------:R-:W-:Y:S01]  /*2900*/  @!P1 IMAD.IADD R0, R0, 0x1, -R7 ;  /* 0x0000000100009824 */ /* 0x000fe200078e0a07 */
[----:B------:R-:W-:Y:S02]  /*2910*/  @!P1 IADD3 R5, PT, PT, R5, 0x1, RZ ;  /* 0x0000000105059810 */ /* 0x000fe40007ffe0ff */
[----:B------:R-:W-:Y:S02]  /*2920*/  ISETP.NE.AND P1, PT, R8, RZ, PT ;  /* 0x000000ff0800720c */ /* 0x000fe40003f25270 */
        /* <DEDUP_REMOVED lines=8> */
.L_x_27:
[----:B------:R-:W-:Y:S05]  /*29b0*/  BSYNC.RELIABLE B0 ;  /* 0x0000000000007941 */ /* 0x000fea0003800100 */
.L_x_26:
[----:B------:R-:W-:-:S09]  /*29c0*/  UISETP.NE.AND UP0, UPT, UR40, URZ, UPT ;  /* 0x000000ff2800728c */ /* 0x000fd2000bf05270 */
[----:B------:R-:W-:Y:S05]  /*29d0*/  BRA.U UP0, `(.L_x_29) ;  /* 0x0000000100207547 */ /* 0x000fea000b800000 */
[----:B------:R-:W-:Y:S01]  /*29e0*/  MOV R2, 0x0 ;  /* 0x0000000000027802 */ /* 0x000fe20000000f00 */
[----:B------:R-:W0:Y:S01]  /*29f0*/  LDCU.64 UR4, c[0x4][0x8] ;  /* 0x01000100ff0477ac */ /* 0x000e220008000a00 */
[----:B------:R-:W-:-:S04]  /*2a00*/  CS2R R6, SRZ ;  /* 0x0000000000067805 */ /* 0x000fc8000001ff00 */
[----:B------:R-:W1:Y:S01]  /*2a10*/  LDC.64 R2, c[0x4][R2] ;  /* 0x0100000002027b82 */ /* 0x000e620000000a00 */
[----:B0-----:R-:W-:Y:S01]  /*2a20*/  IMAD.U32 R4, RZ, RZ, UR4 ;  /* 0x00000004ff047e24 */ /* 0x001fe2000f8e00ff */
[----:B------:R-:W-:-:S07]  /*2a30*/  MOV R5, UR5 ;  /* 0x0000000500057c02 */ /* 0x000fce0008000f00 */
[----:B------:R-:W-:-:S07]  /*2a40*/  LEPC R20, `(.L_x_29) ;  /* 0x000000001014794e */ /* 0x000fce0000000000 */
[----:B-1----:R-:W-:Y:S05]  /*2a50*/  CALL.ABS.NOINC R2 ;  /* 0x0000000002007343 */ /* 0x002fea0003c00000 */
.L_x_29:
[----:B------:R-:W0:Y:S01]  /*2a60*/  LDS R23, [R23+0x4] ;  /* 0x0000040017177984 */ /* 0x000e220000000800 */
[----:B------:R-:W1:Y:S02]  /*2a70*/  LDC.64 R2, c[0x0][0x388] ;  /* 0x0000e200ff027b82 */ /* 0x000e640000000a00 */
[----:B-1----:R-:W-:-:S05]  /*2a80*/  IMAD.WIDE R2, R22, 0x4, R2 ;  /* 0x0000000416027825 */ /* 0x002fca00078e0202 */
[----:B0-----:R1:W-:Y:S02]  /*2a90*/  STG.E desc[UR38][R2.64+0x4], R23 ;  /* 0x0000041702007986 */ /* 0x0013e4000c101926 */
.L_x_28:
[----:B------:R-:W-:Y:S05]  /*2aa0*/  BSYNC.RECONVERGENT B6 ;  /* 0x0000000000067941 */ /* 0x000fea0003800200 */
.L_x_25:
[-C--:B------:R-:W-:Y:S01]  /*2ab0*/  IABS R0, R17.reuse ;  /* 0x0000001100007213 */ /* 0x080fe20000000000 */
[----:B------:R-:W-:Y:S01]  /*2ac0*/  VIADD R19, R19, 0x2 ;  /* 0x0000000213137836 */ /* 0x000fe20000000000 */
[----:B------:R-:W-:Y:S01]  /*2ad0*/  IABS R6, R17 ;  /* 0x0000001100067213 */ /* 0x000fe20000000000 */
[----:B------:R-:W-:Y:S01]  /*2ae0*/  VIADD R22, R22, 0x1 ;  /* 0x0000000116167836 */ /* 0x000fe20000000000 */
[----:B------:R-:W2:Y:S01]  /*2af0*/  I2F.RP R4, R0 ;  /* 0x0000000000047306 */ /* 0x000ea20000209400 */
[----:B------:R-:W-:Y:S02]  /*2b00*/  ISETP.NE.AND P2, PT, R17, RZ, PT ;  /* 0x000000ff1100720c */ /* 0x000fe40003f45270 */
[----:B------:R-:W-:Y:S02]  /*2b10*/  IADD3 R6, PT, PT, RZ, -R6, RZ ;  /* 0x80000006ff067210 */ /* 0x000fe40007ffe0ff */
[----:B------:R-:W-:-:S03]  /*2b20*/  ISETP.GE.AND P1, PT, R19, RZ, PT ;  /* 0x000000ff1300720c */ /* 0x000fc60003f26270 */
[----:B--2---:R-:W0:Y:S02]  /*2b30*/  MUFU.RCP R4, R4 ;  /* 0x0000000400047308 */ /* 0x004e240000001000 */
[----:B01----:R-:W-:Y:S01]  /*2b40*/  VIADD R2, R4, 0xffffffe ;  /* 0x0ffffffe04027836 */ /* 0x003fe20000000000 */
        /* <DEDUP_REMOVED lines=12> */
[----:B------:R-:W-:-:S05]  /*2c10*/  @!P0 IADD3 R5, PT, PT, R5, -R0, RZ ;  /* 0x8000000005058210 */ /* 0x000fca0007ffe0ff */
[----:B------:R-:W-:-:S04]  /*2c20*/  IMAD.MOV.U32 R0, RZ, RZ, R5 ;  /* 0x000000ffff007224 */ /* 0x000fc800078e0005 */
[----:B------:R-:W-:Y:S01]  /*2c30*/  @!P1 IMAD.MOV R0, RZ, RZ, -R0 ;  /* 0x000000ffff009224 */ /* 0x000fe200078e0a00 */
[----:B------:R-:W-:Y:S02]  /*2c40*/  @!P2 LOP3.LUT R0, RZ, R17, RZ, 0x33, !PT ;  /* 0x00000011ff00a212 */ /* 0x000fe400078e33ff */
[----:B------:R-:W-:Y:S02]  /*2c50*/  ISETP.GE.AND P1, PT, R19, R18, PT ;  /* 0x000000121300720c */ /* 0x000fe40003f26270 */
[----:B------:R-:W-:Y:S02]  /*2c60*/  ISETP.NE.AND P0, PT, R0, RZ, PT ;  /* 0x000000ff0000720c */ /* 0x000fe40003f05270 */
[----:B------:R-:W-:-:S11]  /*2c70*/  IADD3 R0, PT, PT, R22, -UR41, RZ ;  /* 0x8000002916007c10 */ /* 0x000fd6000fffe0ff */
[----:B------:R-:W-:-:S04]  /*2c80*/  @!P0 VIADD R22, R0, 0xc ;  /* 0x0000000c00168836 */ /* 0x000fc80000000000 */
[----:B------:R-:W-:Y:S01]  /*2c90*/  VIADD R22, R22, 0x1 ;  /* 0x0000000116167836 */ /* 0x000fe20000000000 */
[----:B------:R-:W-:Y:S06]  /*2ca0*/  @!P1 BRA `(.L_x_30) ;  /* 0xfffffff000589947 */ /* 0x000fec000383ffff */
.L_x_12:
[----:B------:R-:W-:Y:S05]  /*2cb0*/  WARPSYNC.ALL ;  /* 0x0000000000007948 */ /* 0x000fea0003800000 */
[----:B------:R-:W-:Y:S06]  /*2cc0*/  BAR.SYNC.DEFER_BLOCKING 0x0 ;  /* 0x0000000000007b1d */ /* 0x000fec0000010000 */
[----:B------:R-:W-:Y:S05]  /*2cd0*/  EXIT ;  /* 0x000000000000794d */ /* 0x000fea0003800000 */
.L_x_31:
[----:B------:R-:W-:-:S00]  /*2ce0*/  BRA `(.L_x_31) ;  /* 0xfffffffc00fc7947 */ /* 0x000fc0000383ffff */
[----:B------:R-:W-:-:S00]  /*2cf0*/  NOP ;  /* 0x0000000000007918 */ /* 0x000fc00000000000 */
        /* <DEDUP_REMOVED lines=8> */
.L_x_32:


//--------------------- .nv.global.init           --------------------------
	.section	.nv.global.init,"aw",@progbits
.nv.global.init:
	.type		$str,@object
	.size		$str,(.L_0 - $str)
$str:
        /*0000*/ 	.byte	0x6f, 0x6b, 0x20, 0x00
.L_0:


//--------------------- .nv.shared._Z10vector_addPiS_iii --------------------------
	.section	.nv.shared._Z10vector_addPiS_iii,"aw",@nobits
	.sectionflags	@""
	.align	4
.nv.shared._Z10vector_addPiS_iii:
	.zero		1168


//--------------------- .nv.shared.reserved.0     --------------------------
	.section	.nv.shared.reserved.0,"aw",@nobits
	.weak		__nv_reservedSMEM_offset_0_alias
	.size		__nv_reservedSMEM_offset_0_alias, 0, 64
	.other		__nv_reservedSMEM_offset_0_alias,@"STO_CUDA_RESERVED_SHARED STV_DEFAULT"
__nv_reservedSMEM_offset_0_alias:
	.zero		0
	.zero		64


//--------------------- .nv.constant0._Z10vector_addPiS_iii --------------------------
	.section	.nv.constant0._Z10vector_addPiS_iii,"a",@progbits
	.sectionflags	@""
	.align	4
.nv.constant0._Z10vector_addPiS_iii:
	.zero		924


//--------------------- SYMBOLS --------------------------

	.type		.nv.reservedSmem.offset0,@object
	.size		.nv.reservedSmem.offset0,0x4
	.type		.nv.reservedSmem.cap,@object
	.size		.nv.reservedSmem.cap,0x4
	.type		vprintf,@function
